//
// Generated by NVIDIA NVVM Compiler
//
// Compiler Build ID: CL-36424714
// Cuda compilation tools, release 13.0, V13.0.88
// Based on NVVM 20.0.0
//

.version 9.0
.target sm_100
.address_size 64

	// .globl	_Z22MatrixMul_RowPerThreadPfS_S_ii

.visible .entry _Z22MatrixMul_RowPerThreadPfS_S_ii(
	.param .u64 .ptr .align 1 _Z22MatrixMul_RowPerThreadPfS_S_ii_param_0,
	.param .u64 .ptr .align 1 _Z22MatrixMul_RowPerThreadPfS_S_ii_param_1,
	.param .u64 .ptr .align 1 _Z22MatrixMul_RowPerThreadPfS_S_ii_param_2,
	.param .u32 _Z22MatrixMul_RowPerThreadPfS_S_ii_param_3,
	.param .u32 _Z22MatrixMul_RowPerThreadPfS_S_ii_param_4
)
{
	.reg .pred 	%p<13>;
	.reg .b32 	%r<81>;
	.reg .b32 	%f<67>;
	.reg .b64 	%rd<48>;

	ld.param.u64 	%rd4, [_Z22MatrixMul_RowPerThreadPfS_S_ii_param_0];
	ld.param.u64 	%rd5, [_Z22MatrixMul_RowPerThreadPfS_S_ii_param_1];
	ld.param.u32 	%r44, [_Z22MatrixMul_RowPerThreadPfS_S_ii_param_3];
	ld.param.u32 	%r45, [_Z22MatrixMul_RowPerThreadPfS_S_ii_param_4];
	cvta.to.global.u64 	%rd1, %rd5;
	cvta.to.global.u64 	%rd2, %rd4;
	mov.u32 	%r46, %ctaid.x;
	mov.u32 	%r47, %ntid.x;
	mov.u32 	%r48, %tid.x;
	mad.lo.s32 	%r1, %r46, %r47, %r48;
	setp.ge.s32 	%p1, %r1, %r45;
	setp.lt.s32 	%p2, %r44, 1;
	or.pred  	%p3, %p1, %p2;
	@%p3 bra 	$L__BB0_14;
	mul.lo.s32 	%r2, %r44, %r1;
	add.s32 	%r3, %r44, -1;
	and.b32  	%r4, %r44, 7;
	and.b32  	%r5, %r44, 2147483640;
	neg.s32 	%r6, %r5;
	shl.b32 	%r7, %r44, 3;
	mul.lo.s32 	%r8, %r44, 3;
	mul.lo.s32 	%r9, %r44, 7;
	mov.b32 	%r67, 0;
$L__BB0_2:
	setp.lt.u32 	%p4, %r3, 7;
	mov.f32 	%f66, 0f00000000;
	mov.b32 	%r79, 0;
	@%p4 bra 	$L__BB0_5;
	add.s32 	%r76, %r44, %r67;
	shl.b32 	%r51, %r44, 1;
	add.s32 	%r75, %r51, %r67;
	add.s32 	%r74, %r8, %r67;
	shl.b32 	%r52, %r44, 2;
	add.s32 	%r73, %r52, %r67;
	mad.lo.s32 	%r72, %r44, 5, %r67;
	mad.lo.s32 	%r71, %r44, 6, %r67;
	add.s32 	%r70, %r9, %r67;
	mov.f32 	%f66, 0f00000000;
	mov.u32 	%r68, %r2;
	mov.u32 	%r69, %r67;
	mov.u32 	%r77, %r6;
$L__BB0_4:
	.pragma "nounroll";
	mul.wide.s32 	%rd6, %r68, 4;
	add.s64 	%rd7, %rd2, %rd6;
	ld.global.f32 	%f16, [%rd7];
	mul.wide.u32 	%rd8, %r69, 4;
	add.s64 	%rd9, %rd1, %rd8;
	ld.global.f32 	%f17, [%rd9];
	fma.rn.f32 	%f18, %f16, %f17, %f66;
	ld.global.f32 	%f19, [%rd7+4];
	mul.wide.u32 	%rd10, %r76, 4;
	add.s64 	%rd11, %rd1, %rd10;
	ld.global.f32 	%f20, [%rd11];
	fma.rn.f32 	%f21, %f19, %f20, %f18;
	ld.global.f32 	%f22, [%rd7+8];
	mul.wide.u32 	%rd12, %r75, 4;
	add.s64 	%rd13, %rd1, %rd12;
	ld.global.f32 	%f23, [%rd13];
	fma.rn.f32 	%f24, %f22, %f23, %f21;
	ld.global.f32 	%f25, [%rd7+12];
	mul.wide.u32 	%rd14, %r74, 4;
	add.s64 	%rd15, %rd1, %rd14;
	ld.global.f32 	%f26, [%rd15];
	fma.rn.f32 	%f27, %f25, %f26, %f24;
	ld.global.f32 	%f28, [%rd7+16];
	mul.wide.u32 	%rd16, %r73, 4;
	add.s64 	%rd17, %rd1, %rd16;
	ld.global.f32 	%f29, [%rd17];
	fma.rn.f32 	%f30, %f28, %f29, %f27;
	ld.global.f32 	%f31, [%rd7+20];
	mul.wide.u32 	%rd18, %r72, 4;
	add.s64 	%rd19, %rd1, %rd18;
	ld.global.f32 	%f32, [%rd19];
	fma.rn.f32 	%f33, %f31, %f32, %f30;
	ld.global.f32 	%f34, [%rd7+24];
	mul.wide.u32 	%rd20, %r71, 4;
	add.s64 	%rd21, %rd1, %rd20;
	ld.global.f32 	%f35, [%rd21];
	fma.rn.f32 	%f36, %f34, %f35, %f33;
	ld.global.f32 	%f37, [%rd7+28];
	mul.wide.u32 	%rd22, %r70, 4;
	add.s64 	%rd23, %rd1, %rd22;
	ld.global.f32 	%f38, [%rd23];
	fma.rn.f32 	%f66, %f37, %f38, %f36;
	add.s32 	%r77, %r77, 8;
	add.s32 	%r76, %r76, %r7;
	add.s32 	%r75, %r75, %r7;
	add.s32 	%r74, %r74, %r7;
	add.s32 	%r73, %r73, %r7;
	add.s32 	%r72, %r72, %r7;
	add.s32 	%r71, %r71, %r7;
	add.s32 	%r70, %r70, %r7;
	add.s32 	%r69, %r69, %r7;
	add.s32 	%r68, %r68, 8;
	setp.ne.s32 	%p5, %r77, 0;
	mov.u32 	%r79, %r5;
	@%p5 bra 	$L__BB0_4;
$L__BB0_5:
	setp.eq.s32 	%p6, %r4, 0;
	@%p6 bra 	$L__BB0_13;
	add.s32 	%r53, %r4, -1;
	setp.lt.u32 	%p7, %r53, 3;
	@%p7 bra 	$L__BB0_8;
	add.s32 	%r54, %r79, %r2;
	mul.wide.s32 	%rd24, %r54, 4;
	add.s64 	%rd25, %rd2, %rd24;
	ld.global.f32 	%f40, [%rd25];
	mad.lo.s32 	%r55, %r79, %r44, %r67;
	mul.wide.u32 	%rd26, %r55, 4;
	add.s64 	%rd27, %rd1, %rd26;
	ld.global.f32 	%f41, [%rd27];
	fma.rn.f32 	%f42, %f40, %f41, %f66;
	ld.global.f32 	%f43, [%rd25+4];
	add.s32 	%r56, %r55, %r44;
	mul.wide.u32 	%rd28, %r56, 4;
	add.s64 	%rd29, %rd1, %rd28;
	ld.global.f32 	%f44, [%rd29];
	fma.rn.f32 	%f45, %f43, %f44, %f42;
	ld.global.f32 	%f46, [%rd25+8];
	add.s32 	%r57, %r56, %r44;
	mul.wide.u32 	%rd30, %r57, 4;
	add.s64 	%rd31, %rd1, %rd30;
	ld.global.f32 	%f47, [%rd31];
	fma.rn.f32 	%f48, %f46, %f47, %f45;
	ld.global.f32 	%f49, [%rd25+12];
	add.s32 	%r58, %r57, %r44;
	mul.wide.u32 	%rd32, %r58, 4;
	add.s64 	%rd33, %rd1, %rd32;
	ld.global.f32 	%f50, [%rd33];
	fma.rn.f32 	%f66, %f49, %f50, %f48;
	add.s32 	%r79, %r79, 4;
$L__BB0_8:
	and.b32  	%r59, %r44, 3;
	setp.eq.s32 	%p8, %r59, 0;
	@%p8 bra 	$L__BB0_13;
	setp.eq.s32 	%p9, %r59, 1;
	@%p9 bra 	$L__BB0_11;
	add.s32 	%r60, %r79, %r2;
	mul.wide.s32 	%rd34, %r60, 4;
	add.s64 	%rd35, %rd2, %rd34;
	ld.global.f32 	%f52, [%rd35];
	mad.lo.s32 	%r61, %r79, %r44, %r67;
	mul.wide.u32 	%rd36, %r61, 4;
	add.s64 	%rd37, %rd1, %rd36;
	ld.global.f32 	%f53, [%rd37];
	fma.rn.f32 	%f54, %f52, %f53, %f66;
	ld.global.f32 	%f55, [%rd35+4];
	add.s32 	%r62, %r61, %r44;
	mul.wide.u32 	%rd38, %r62, 4;
	add.s64 	%rd39, %rd1, %rd38;
	ld.global.f32 	%f56, [%rd39];
	fma.rn.f32 	%f66, %f55, %f56, %f54;
	add.s32 	%r79, %r79, 2;
$L__BB0_11:
	and.b32  	%r63, %r44, 1;
	setp.eq.b32 	%p10, %r63, 1;
	not.pred 	%p11, %p10;
	@%p11 bra 	$L__BB0_13;
	add.s32 	%r64, %r79, %r2;
	mul.wide.s32 	%rd40, %r64, 4;
	add.s64 	%rd41, %rd2, %rd40;
	ld.global.f32 	%f57, [%rd41];
	mad.lo.s32 	%r65, %r79, %r44, %r67;
	mul.wide.u32 	%rd42, %r65, 4;
	add.s64 	%rd43, %rd1, %rd42;
	ld.global.f32 	%f58, [%rd43];
	fma.rn.f32 	%f66, %f57, %f58, %f66;
$L__BB0_13:
	ld.param.u64 	%rd47, [_Z22MatrixMul_RowPerThreadPfS_S_ii_param_2];
	add.s32 	%r66, %r67, %r2;
	cvta.to.global.u64 	%rd44, %rd47;
	mul.wide.s32 	%rd45, %r66, 4;
	add.s64 	%rd46, %rd44, %rd45;
	st.global.f32 	[%rd46], %f66;
	add.s32 	%r67, %r67, 1;
	setp.ne.s32 	%p12, %r67, %r44;
	@%p12 bra 	$L__BB0_2;
$L__BB0_14:
	ret;

}
	// .globl	_Z22MatrixMul_ColPerThreadPfS_S_ii
.visible .entry _Z22MatrixMul_ColPerThreadPfS_S_ii(
	.param .u64 .ptr .align 1 _Z22MatrixMul_ColPerThreadPfS_S_ii_param_0,
	.param .u64 .ptr .align 1 _Z22MatrixMul_ColPerThreadPfS_S_ii_param_1,
	.param .u64 .ptr .align 1 _Z22MatrixMul_ColPerThreadPfS_S_ii_param_2,
	.param .u32 _Z22MatrixMul_ColPerThreadPfS_S_ii_param_3,
	.param .u32 _Z22MatrixMul_ColPerThreadPfS_S_ii_param_4
)
{
	.reg .pred 	%p<21>;
	.reg .b32 	%r<70>;
	.reg .b32 	%f<67>;
	.reg .b64 	%rd<71>;

	ld.param.u64 	%rd4, [_Z22MatrixMul_ColPerThreadPfS_S_ii_param_0];
	ld.param.u64 	%rd5, [_Z22MatrixMul_ColPerThreadPfS_S_ii_param_1];
	ld.param.u64 	%rd6, [_Z22MatrixMul_ColPerThreadPfS_S_ii_param_2];
	ld.param.u32 	%r34, [_Z22MatrixMul_ColPerThreadPfS_S_ii_param_3];
	ld.param.u32 	%r35, [_Z22MatrixMul_ColPerThreadPfS_S_ii_param_4];
	cvta.to.global.u64 	%rd1, %rd5;
	cvta.to.global.u64 	%rd2, %rd4;
	cvta.to.global.u64 	%rd3, %rd6;
	mov.u32 	%r36, %ctaid.x;
	mov.u32 	%r37, %ntid.x;
	mov.u32 	%r38, %tid.x;
	mad.lo.s32 	%r1, %r36, %r37, %r38;
	setp.ge.s32 	%p1, %r1, %r34;
	setp.lt.s32 	%p2, %r35, 1;
	or.pred  	%p3, %p1, %p2;
	@%p3 bra 	$L__BB1_26;
	setp.lt.s32 	%p4, %r34, 1;
	@%p4 bra 	$L__BB1_15;
	add.s32 	%r2, %r34, -1;
	and.b32  	%r3, %r34, 7;
	add.s32 	%r4, %r3, -1;
	and.b32  	%r5, %r34, 3;
	and.b32  	%r6, %r34, 2147483640;
	and.b32  	%r7, %r34, 1;
	neg.s32 	%r8, %r6;
	shl.b32 	%r9, %r34, 3;
	mov.b32 	%r59, 0;
	mul.wide.u32 	%rd63, %r34, 4;
$L__BB1_3:
	setp.lt.u32 	%p13, %r2, 7;
	mul.lo.s32 	%r11, %r59, %r34;
	mov.f32 	%f66, 0f00000000;
	mov.b32 	%r64, 0;
	@%p13 bra 	$L__BB1_6;
	mov.f32 	%f66, 0f00000000;
	mov.u32 	%r60, %r11;
	mov.u32 	%r61, %r1;
	mov.u32 	%r62, %r8;
$L__BB1_5:
	.pragma "nounroll";
	mul.wide.u32 	%rd29, %r60, 4;
	add.s64 	%rd30, %rd2, %rd29;
	ld.global.f32 	%f16, [%rd30];
	mul.wide.s32 	%rd31, %r61, 4;
	add.s64 	%rd32, %rd1, %rd31;
	ld.global.f32 	%f17, [%rd32];
	fma.rn.f32 	%f18, %f16, %f17, %f66;
	ld.global.f32 	%f19, [%rd30+4];
	add.s64 	%rd34, %rd32, %rd63;
	ld.global.f32 	%f20, [%rd34];
	fma.rn.f32 	%f21, %f19, %f20, %f18;
	ld.global.f32 	%f22, [%rd30+8];
	add.s64 	%rd35, %rd34, %rd63;
	ld.global.f32 	%f23, [%rd35];
	fma.rn.f32 	%f24, %f22, %f23, %f21;
	ld.global.f32 	%f25, [%rd30+12];
	add.s64 	%rd36, %rd35, %rd63;
	ld.global.f32 	%f26, [%rd36];
	fma.rn.f32 	%f27, %f25, %f26, %f24;
	ld.global.f32 	%f28, [%rd30+16];
	add.s64 	%rd37, %rd36, %rd63;
	ld.global.f32 	%f29, [%rd37];
	fma.rn.f32 	%f30, %f28, %f29, %f27;
	ld.global.f32 	%f31, [%rd30+20];
	add.s64 	%rd38, %rd37, %rd63;
	ld.global.f32 	%f32, [%rd38];
	fma.rn.f32 	%f33, %f31, %f32, %f30;
	ld.global.f32 	%f34, [%rd30+24];
	add.s64 	%rd39, %rd38, %rd63;
	ld.global.f32 	%f35, [%rd39];
	fma.rn.f32 	%f36, %f34, %f35, %f33;
	ld.global.f32 	%f37, [%rd30+28];
	add.s64 	%rd40, %rd39, %rd63;
	ld.global.f32 	%f38, [%rd40];
	fma.rn.f32 	%f66, %f37, %f38, %f36;
	add.s32 	%r62, %r62, 8;
	add.s32 	%r61, %r61, %r9;
	add.s32 	%r60, %r60, 8;
	setp.ne.s32 	%p14, %r62, 0;
	mov.u32 	%r64, %r6;
	@%p14 bra 	$L__BB1_5;
$L__BB1_6:
	setp.eq.s32 	%p15, %r3, 0;
	@%p15 bra 	$L__BB1_14;
	setp.lt.u32 	%p16, %r4, 3;
	@%p16 bra 	$L__BB1_9;
	add.s32 	%r52, %r64, %r11;
	mul.wide.u32 	%rd41, %r52, 4;
	add.s64 	%rd42, %rd2, %rd41;
	ld.global.f32 	%f40, [%rd42];
	mad.lo.s32 	%r53, %r64, %r34, %r1;
	mul.wide.s32 	%rd43, %r53, 4;
	add.s64 	%rd44, %rd1, %rd43;
	ld.global.f32 	%f41, [%rd44];
	fma.rn.f32 	%f42, %f40, %f41, %f66;
	cvt.u64.u32 	%rd45, %r11;
	cvt.u64.u32 	%rd46, %r64;
	add.s64 	%rd47, %rd46, %rd45;
	shl.b64 	%rd48, %rd47, 2;
	add.s64 	%rd49, %rd2, %rd48;
	ld.global.f32 	%f43, [%rd49+4];
	add.s64 	%rd51, %rd44, %rd63;
	ld.global.f32 	%f44, [%rd51];
	fma.rn.f32 	%f45, %f43, %f44, %f42;
	ld.global.f32 	%f46, [%rd49+8];
	add.s64 	%rd52, %rd51, %rd63;
	ld.global.f32 	%f47, [%rd52];
	fma.rn.f32 	%f48, %f46, %f47, %f45;
	ld.global.f32 	%f49, [%rd49+12];
	add.s64 	%rd53, %rd52, %rd63;
	ld.global.f32 	%f50, [%rd53];
	fma.rn.f32 	%f66, %f49, %f50, %f48;
	add.s32 	%r64, %r64, 4;
$L__BB1_9:
	setp.eq.s32 	%p17, %r5, 0;
	@%p17 bra 	$L__BB1_14;
	setp.eq.s32 	%p18, %r5, 1;
	@%p18 bra 	$L__BB1_12;
	add.s32 	%r54, %r64, %r11;
	mul.wide.u32 	%rd54, %r54, 4;
	add.s64 	%rd55, %rd2, %rd54;
	ld.global.f32 	%f52, [%rd55];
	mad.lo.s32 	%r55, %r64, %r34, %r1;
	mul.wide.s32 	%rd56, %r55, 4;
	add.s64 	%rd57, %rd1, %rd56;
	ld.global.f32 	%f53, [%rd57];
	fma.rn.f32 	%f54, %f52, %f53, %f66;
	cvt.u64.u32 	%rd58, %r11;
	cvt.u64.u32 	%rd59, %r64;
	add.s64 	%rd60, %rd59, %rd58;
	shl.b64 	%rd61, %rd60, 2;
	add.s64 	%rd62, %rd2, %rd61;
	ld.global.f32 	%f55, [%rd62+4];
	add.s64 	%rd64, %rd57, %rd63;
	ld.global.f32 	%f56, [%rd64];
	fma.rn.f32 	%f66, %f55, %f56, %f54;
	add.s32 	%r64, %r64, 2;
$L__BB1_12:
	setp.eq.s32 	%p19, %r7, 0;
	@%p19 bra 	$L__BB1_14;
	add.s32 	%r56, %r64, %r11;
	mul.wide.u32 	%rd65, %r56, 4;
	add.s64 	%rd66, %rd2, %rd65;
	ld.global.f32 	%f57, [%rd66];
	mad.lo.s32 	%r57, %r64, %r34, %r1;
	mul.wide.s32 	%rd67, %r57, 4;
	add.s64 	%rd68, %rd1, %rd67;
	ld.global.f32 	%f58, [%rd68];
	fma.rn.f32 	%f66, %f57, %f58, %f66;
$L__BB1_14:
	add.s32 	%r58, %r11, %r1;
	mul.wide.s32 	%rd69, %r58, 4;
	add.s64 	%rd70, %rd3, %rd69;
	st.global.f32 	[%rd70], %f66;
	add.s32 	%r59, %r59, 1;
	setp.eq.s32 	%p20, %r59, %r35;
	@%p20 bra 	$L__BB1_26;
	bra.uni 	$L__BB1_3;
$L__BB1_15:
	and.b32  	%r24, %r35, 7;
	setp.lt.u32 	%p5, %r35, 8;
	mov.b32 	%r68, 0;
	@%p5 bra 	$L__BB1_18;
	and.b32  	%r68, %r35, 2147483640;
	mov.b32 	%r66, 0;
	mul.wide.s32 	%rd9, %r34, 4;
$L__BB1_17:
	.pragma "nounroll";
	mad.lo.s32 	%r41, %r66, %r34, %r1;
	mul.wide.s32 	%rd7, %r41, 4;
	add.s64 	%rd8, %rd3, %rd7;
	mov.b32 	%r42, 0;
	st.global.u32 	[%rd8], %r42;
	add.s64 	%rd10, %rd8, %rd9;
	st.global.u32 	[%rd10], %r42;
	add.s64 	%rd11, %rd10, %rd9;
	st.global.u32 	[%rd11], %r42;
	add.s64 	%rd12, %rd11, %rd9;
	st.global.u32 	[%rd12], %r42;
	add.s64 	%rd13, %rd12, %rd9;
	st.global.u32 	[%rd13], %r42;
	add.s64 	%rd14, %rd13, %rd9;
	st.global.u32 	[%rd14], %r42;
	add.s64 	%rd15, %rd14, %rd9;
	st.global.u32 	[%rd15], %r42;
	add.s64 	%rd16, %rd15, %rd9;
	st.global.u32 	[%rd16], %r42;
	add.s32 	%r66, %r66, 8;
	setp.ne.s32 	%p6, %r66, %r68;
	@%p6 bra 	$L__BB1_17;
$L__BB1_18:
	setp.eq.s32 	%p7, %r24, 0;
	@%p7 bra 	$L__BB1_26;
	and.b32  	%r29, %r35, 3;
	setp.lt.u32 	%p8, %r24, 4;
	@%p8 bra 	$L__BB1_21;
	mad.lo.s32 	%r43, %r68, %r34, %r1;
	mul.wide.s32 	%rd17, %r43, 4;
	add.s64 	%rd18, %rd3, %rd17;
	mov.b32 	%r44, 0;
	st.global.u32 	[%rd18], %r44;
	mul.wide.s32 	%rd19, %r34, 4;
	add.s64 	%rd20, %rd18, %rd19;
	st.global.u32 	[%rd20], %r44;
	add.s64 	%rd21, %rd20, %rd19;
	st.global.u32 	[%rd21], %r44;
	add.s64 	%rd22, %rd21, %rd19;
	st.global.u32 	[%rd22], %r44;
	add.s32 	%r68, %r68, 4;
$L__BB1_21:
	setp.eq.s32 	%p9, %r29, 0;
	@%p9 bra 	$L__BB1_26;
	setp.eq.s32 	%p10, %r29, 1;
	@%p10 bra 	$L__BB1_24;
	mad.lo.s32 	%r45, %r68, %r34, %r1;
	mul.wide.s32 	%rd23, %r45, 4;
	add.s64 	%rd24, %rd3, %rd23;
	mov.b32 	%r46, 0;
	st.global.u32 	[%rd24], %r46;
	mul.wide.s32 	%rd25, %r34, 4;
	add.s64 	%rd26, %rd24, %rd25;
	st.global.u32 	[%rd26], %r46;
	add.s32 	%r68, %r68, 2;
$L__BB1_24:
	and.b32  	%r47, %r35, 1;
	setp.eq.b32 	%p11, %r47, 1;
	not.pred 	%p12, %p11;
	@%p12 bra 	$L__BB1_26;
	mad.lo.s32 	%r48, %r68, %r34, %r1;
	mul.wide.s32 	%rd27, %r48, 4;
	add.s64 	%rd28, %rd3, %rd27;
	mov.b32 	%r49, 0;
	st.global.u32 	[%rd28], %r49;
$L__BB1_26:
	ret;

}
	// .globl	_Z15matVecMulKernelPfS_S_i
.visible .entry _Z15matVecMulKernelPfS_S_i(
	.param .u64 .ptr .align 1 _Z15matVecMulKernelPfS_S_i_param_0,
	.param .u64 .ptr .align 1 _Z15matVecMulKernelPfS_S_i_param_1,
	.param .u64 .ptr .align 1 _Z15matVecMulKernelPfS_S_i_param_2,
	.param .u32 _Z15matVecMulKernelPfS_S_i_param_3
)
{
	.reg .pred 	%p<11>;
	.reg .b32 	%r<37>;
	.reg .b32 	%f<112>;
	.reg .b64 	%rd<31>;

	ld.param.u64 	%rd10, [_Z15matVecMulKernelPfS_S_i_param_0];
	ld.param.u64 	%rd11, [_Z15matVecMulKernelPfS_S_i_param_1];
	ld.param.u64 	%rd12, [_Z15matVecMulKernelPfS_S_i_param_2];
	ld.param.u32 	%r23, [_Z15matVecMulKernelPfS_S_i_param_3];
	cvta.to.global.u64 	%rd1, %rd12;
	cvta.to.global.u64 	%rd2, %rd11;
	mov.u32 	%r24, %ctaid.x;
	mov.u32 	%r25, %ntid.x;
	mov.u32 	%r26, %tid.x;
	mad.lo.s32 	%r1, %r24, %r25, %r26;
	setp.ge.s32 	%p1, %r1, %r23;
	@%p1 bra 	$L__BB2_15;
	setp.lt.s32 	%p2, %r23, 1;
	mov.f32 	%f111, 0f00000000;
	@%p2 bra 	$L__BB2_14;
	mul.lo.s32 	%r2, %r23, %r1;
	and.b32  	%r3, %r23, 15;
	setp.lt.u32 	%p3, %r23, 16;
	mov.f32 	%f111, 0f00000000;
	mov.b32 	%r33, 0;
	@%p3 bra 	$L__BB2_5;
	and.b32  	%r33, %r23, 2147483632;
	neg.s32 	%r31, %r33;
	add.s64 	%rd3, %rd2, 32;
	add.s64 	%rd29, %rd1, 32;
	mov.f32 	%f111, 0f00000000;
	mov.u32 	%r30, %r2;
$L__BB2_4:
	.pragma "nounroll";
	mul.wide.s32 	%rd13, %r30, 4;
	add.s64 	%rd14, %rd3, %rd13;
	ld.global.f32 	%f18, [%rd14+-32];
	ld.global.f32 	%f19, [%rd29+-32];
	fma.rn.f32 	%f20, %f18, %f19, %f111;
	ld.global.f32 	%f21, [%rd14+-28];
	ld.global.f32 	%f22, [%rd29+-28];
	fma.rn.f32 	%f23, %f21, %f22, %f20;
	ld.global.f32 	%f24, [%rd14+-24];
	ld.global.f32 	%f25, [%rd29+-24];
	fma.rn.f32 	%f26, %f24, %f25, %f23;
	ld.global.f32 	%f27, [%rd14+-20];
	ld.global.f32 	%f28, [%rd29+-20];
	fma.rn.f32 	%f29, %f27, %f28, %f26;
	ld.global.f32 	%f30, [%rd14+-16];
	ld.global.f32 	%f31, [%rd29+-16];
	fma.rn.f32 	%f32, %f30, %f31, %f29;
	ld.global.f32 	%f33, [%rd14+-12];
	ld.global.f32 	%f34, [%rd29+-12];
	fma.rn.f32 	%f35, %f33, %f34, %f32;
	ld.global.f32 	%f36, [%rd14+-8];
	ld.global.f32 	%f37, [%rd29+-8];
	fma.rn.f32 	%f38, %f36, %f37, %f35;
	ld.global.f32 	%f39, [%rd14+-4];
	ld.global.f32 	%f40, [%rd29+-4];
	fma.rn.f32 	%f41, %f39, %f40, %f38;
	ld.global.f32 	%f42, [%rd14];
	ld.global.f32 	%f43, [%rd29];
	fma.rn.f32 	%f44, %f42, %f43, %f41;
	ld.global.f32 	%f45, [%rd14+4];
	ld.global.f32 	%f46, [%rd29+4];
	fma.rn.f32 	%f47, %f45, %f46, %f44;
	ld.global.f32 	%f48, [%rd14+8];
	ld.global.f32 	%f49, [%rd29+8];
	fma.rn.f32 	%f50, %f48, %f49, %f47;
	ld.global.f32 	%f51, [%rd14+12];
	ld.global.f32 	%f52, [%rd29+12];
	fma.rn.f32 	%f53, %f51, %f52, %f50;
	ld.global.f32 	%f54, [%rd14+16];
	ld.global.f32 	%f55, [%rd29+16];
	fma.rn.f32 	%f56, %f54, %f55, %f53;
	ld.global.f32 	%f57, [%rd14+20];
	ld.global.f32 	%f58, [%rd29+20];
	fma.rn.f32 	%f59, %f57, %f58, %f56;
	ld.global.f32 	%f60, [%rd14+24];
	ld.global.f32 	%f61, [%rd29+24];
	fma.rn.f32 	%f62, %f60, %f61, %f59;
	ld.global.f32 	%f63, [%rd14+28];
	ld.global.f32 	%f64, [%rd29+28];
	fma.rn.f32 	%f111, %f63, %f64, %f62;
	add.s32 	%r31, %r31, 16;
	add.s32 	%r30, %r30, 16;
	add.s64 	%rd29, %rd29, 64;
	setp.ne.s32 	%p4, %r31, 0;
	@%p4 bra 	$L__BB2_4;
$L__BB2_5:
	setp.eq.s32 	%p5, %r3, 0;
	@%p5 bra 	$L__BB2_14;
	and.b32  	%r11, %r23, 7;
	setp.lt.u32 	%p6, %r3, 8;
	@%p6 bra 	$L__BB2_8;
	add.s32 	%r28, %r33, %r2;
	mul.wide.s32 	%rd15, %r28, 4;
	add.s64 	%rd16, %rd2, %rd15;
	ld.global.f32 	%f66, [%rd16];
	mul.wide.u32 	%rd17, %r33, 4;
	add.s64 	%rd18, %rd1, %rd17;
	ld.global.f32 	%f67, [%rd18];
	fma.rn.f32 	%f68, %f66, %f67, %f111;
	ld.global.f32 	%f69, [%rd16+4];
	ld.global.f32 	%f70, [%rd18+4];
	fma.rn.f32 	%f71, %f69, %f70, %f68;
	ld.global.f32 	%f72, [%rd16+8];
	ld.global.f32 	%f73, [%rd18+8];
	fma.rn.f32 	%f74, %f72, %f73, %f71;
	ld.global.f32 	%f75, [%rd16+12];
	ld.global.f32 	%f76, [%rd18+12];
	fma.rn.f32 	%f77, %f75, %f76, %f74;
	ld.global.f32 	%f78, [%rd16+16];
	ld.global.f32 	%f79, [%rd18+16];
	fma.rn.f32 	%f80, %f78, %f79, %f77;
	ld.global.f32 	%f81, [%rd16+20];
	ld.global.f32 	%f82, [%rd18+20];
	fma.rn.f32 	%f83, %f81, %f82, %f80;
	ld.global.f32 	%f84, [%rd16+24];
	ld.global.f32 	%f85, [%rd18+24];
	fma.rn.f32 	%f86, %f84, %f85, %f83;
	ld.global.f32 	%f87, [%rd16+28];
	ld.global.f32 	%f88, [%rd18+28];
	fma.rn.f32 	%f111, %f87, %f88, %f86;
	add.s32 	%r33, %r33, 8;
$L__BB2_8:
	setp.eq.s32 	%p7, %r11, 0;
	@%p7 bra 	$L__BB2_14;
	and.b32  	%r14, %r23, 3;
	setp.lt.u32 	%p8, %r11, 4;
	@%p8 bra 	$L__BB2_11;
	add.s32 	%r29, %r33, %r2;
	mul.wide.s32 	%rd19, %r29, 4;
	add.s64 	%rd20, %rd2, %rd19;
	ld.global.f32 	%f90, [%rd20];
	mul.wide.u32 	%rd21, %r33, 4;
	add.s64 	%rd22, %rd1, %rd21;
	ld.global.f32 	%f91, [%rd22];
	fma.rn.f32 	%f92, %f90, %f91, %f111;
	ld.global.f32 	%f93, [%rd20+4];
	ld.global.f32 	%f94, [%rd22+4];
	fma.rn.f32 	%f95, %f93, %f94, %f92;
	ld.global.f32 	%f96, [%rd20+8];
	ld.global.f32 	%f97, [%rd22+8];
	fma.rn.f32 	%f98, %f96, %f97, %f95;
	ld.global.f32 	%f99, [%rd20+12];
	ld.global.f32 	%f100, [%rd22+12];
	fma.rn.f32 	%f111, %f99, %f100, %f98;
	add.s32 	%r33, %r33, 4;
$L__BB2_11:
	setp.eq.s32 	%p9, %r14, 0;
	@%p9 bra 	$L__BB2_14;
	mul.wide.u32 	%rd23, %r33, 4;
	add.s64 	%rd30, %rd1, %rd23;
	add.s32 	%r36, %r33, %r2;
	neg.s32 	%r35, %r14;
$L__BB2_13:
	.pragma "nounroll";
	mul.wide.s32 	%rd24, %r36, 4;
	add.s64 	%rd25, %rd2, %rd24;
	ld.global.f32 	%f101, [%rd25];
	ld.global.f32 	%f102, [%rd30];
	fma.rn.f32 	%f111, %f101, %f102, %f111;
	add.s64 	%rd30, %rd30, 4;
	add.s32 	%r36, %r36, 1;
	add.s32 	%r35, %r35, 1;
	setp.ne.s32 	%p10, %r35, 0;
	@%p10 bra 	$L__BB2_13;
$L__BB2_14:
	cvta.to.global.u64 	%rd26, %rd10;
	mul.wide.s32 	%rd27, %r1, 4;
	add.s64 	%rd28, %rd26, %rd27;
	st.global.f32 	[%rd28], %f111;
$L__BB2_15:
	ret;

}


// ===== COMPILED SASS (sm_100) =====

	.target	sm_100

	.elftype	@"ET_EXEC"


//--------------------- .note.nv.tkinfo           --------------------------
	.section	.note.nv.tkinfo,"",@"SHT_NOTE"
	.sectionflags	@"SHF_NOTE_NV_TKINFO"
	.tkinfo
        /*0018*/ 	.word	0x00000002
        /*0030*/ 	.string	""
        /*0030*/ 	.string	"ptxas"
        /*0030*/ 	.string	"Cuda compilation tools, release 13.0, V13.0.88"
        /*0030*/ 	.string	"Build cuda_13.0.r13.0/compiler.36424714_0"
        /*0030*/ 	.string	"-arch sm_100 -m 64 "



//--------------------- .note.nv.cuinfo           --------------------------
	.section	.note.nv.cuinfo,"",@"SHT_NOTE"
	.sectionflags	@"SHF_NOTE_NV_CUINFO"
        /*0018*/ 	.short	0x0002
        /*001a*/ 	.short	0x0064
        /*001c*/ 	.short	0x0082
	.zero		2


//--------------------- .nv.info                  --------------------------
	.section	.nv.info,"",@"SHT_CUDA_INFO"
	.align	4


	//----- nvinfo : EIATTR_REGCOUNT
	.align		4
        /*0000*/ 	.byte	0x04, 0x2f
        /*0002*/ 	.short	(.L_1 - .L_0)
	.align		4
.L_0:
        /*0004*/ 	.word	index@(_Z22MatrixMul_RowPerThreadPfS_S_ii)
        /*0008*/ 	.word	0x00000020


	//----- nvinfo : EIATTR_FRAME_SIZE
	.align		4
.L_1:
        /*000c*/ 	.byte	0x04, 0x11
        /*000e*/ 	.short	(.L_3 - .L_2)
	.align		4
.L_2:
        /*0010*/ 	.word	index@(_Z22MatrixMul_RowPerThreadPfS_S_ii)
        /*0014*/ 	.word	0x00000000


	//----- nvinfo : EIATTR_REGCOUNT
	.align		4
.L_3:
        /*0018*/ 	.byte	0x04, 0x2f
        /*001a*/ 	.short	(.L_5 - .L_4)
	.align		4
.L_4:
        /*001c*/ 	.word	index@(_Z22MatrixMul_ColPerThreadPfS_S_ii)
        /*0020*/ 	.word	0x00000020


	//----- nvinfo : EIATTR_FRAME_SIZE
	.align		4
.L_5:
        /*0024*/ 	.byte	0x04, 0x11
        /*0026*/ 	.short	(.L_7 - .L_6)
	.align		4
.L_6:
        /*0028*/ 	.word	index@(_Z22MatrixMul_ColPerThreadPfS_S_ii)
        /*002c*/ 	.word	0x00000000


	//----- nvinfo : EIATTR_REGCOUNT
	.align		4
.L_7:
        /*0030*/ 	.byte	0x04, 0x2f
        /*0032*/ 	.short	(.L_9 - .L_8)
	.align		4
.L_8:
        /*0034*/ 	.word	index@(_Z15matVecMulKernelPfS_S_i)
        /*0038*/ 	.word	0x0000001e


	//----- nvinfo : EIATTR_FRAME_SIZE
	.align		4
.L_9:
        /*003c*/ 	.byte	0x04, 0x11
        /*003e*/ 	.short	(.L_11 - .L_10)
	.align		4
.L_10:
        /*0040*/ 	.word	index@(_Z15matVecMulKernelPfS_S_i)
        /*0044*/ 	.word	0x00000000


	//----- nvinfo : EIATTR_MIN_STACK_SIZE
	.align		4
.L_11:
        /*0048*/ 	.byte	0x04, 0x12
        /*004a*/ 	.short	(.L_13 - .L_12)
	.align		4
.L_12:
        /*004c*/ 	.word	index@(_Z15matVecMulKernelPfS_S_i)
        /*0050*/ 	.word	0x00000000


	//----- nvinfo : EIATTR_MIN_STACK_SIZE
	.align		4
.L_13:
        /*0054*/ 	.byte	0x04, 0x12
        /*0056*/ 	.short	(.L_15 - .L_14)
	.align		4
.L_14:
        /*0058*/ 	.word	index@(_Z22MatrixMul_ColPerThreadPfS_S_ii)
        /*005c*/ 	.word	0x00000000


	//----- nvinfo : EIATTR_MIN_STACK_SIZE
	.align		4
.L_15:
        /*0060*/ 	.byte	0x04, 0x12
        /*0062*/ 	.short	(.L_17 - .L_16)
	.align		4
.L_16:
        /*0064*/ 	.word	index@(_Z22MatrixMul_RowPerThreadPfS_S_ii)
        /*0068*/ 	.word	0x00000000
.L_17:


//--------------------- .nv.compat                --------------------------
	.section	.nv.compat,"",@"SHT_CUDA_COMPAT_INFO"
	.align	4
        /*0000*/ 	.byte	0x02, 0x09, 0x00, 0x00, 0x02, 0x02, 0x01, 0x00, 0x02, 0x05, 0x05, 0x00, 0x03, 0x07, 0x01, 0x01
        /*0010*/ 	.byte	0x02, 0x03, 0x00, 0x00, 0x02, 0x06, 0x01, 0x00, 0x04, 0x0b, 0x08, 0x00, 0x09, 0x00, 0x00, 0x00
        /*0020*/ 	.byte	0x00, 0x00, 0x00, 0x00


//--------------------- .nv.info._Z15matVecMulKernelPfS_S_i --------------------------
	.section	.nv.info._Z15matVecMulKernelPfS_S_i,"",@"SHT_CUDA_INFO"
	.sectionflags	@""
	.align	4


	//----- nvinfo : EIATTR_CUDA_API_VERSION
	.align		4
        /*0000*/ 	.byte	0x04, 0x37
        /*0002*/ 	.short	(.L_19 - .L_18)
.L_18:
        /*0004*/ 	.word	0x00000082


	//----- nvinfo : EIATTR_KPARAM_INFO
	.align		4
.L_19:
        /*0008*/ 	.byte	0x04, 0x17
        /*000a*/ 	.short	(.L_21 - .L_20)
.L_20:
        /*000c*/ 	.word	0x00000000
        /*0010*/ 	.short	0x0003
        /*0012*/ 	.short	0x0018
        /*0014*/ 	.byte	0x00, 0xf0, 0x11, 0x00


	//----- nvinfo : EIATTR_KPARAM_INFO
	.align		4
.L_21:
        /*0018*/ 	.byte	0x04, 0x17
        /*001a*/ 	.short	(.L_23 - .L_22)
.L_22:
        /*001c*/ 	.word	0x00000000
        /*0020*/ 	.short	0x0002
        /*0022*/ 	.short	0x0010
        /*0024*/ 	.byte	0x00, 0xf5, 0x21, 0x00


	//----- nvinfo : EIATTR_KPARAM_INFO
	.align		4
.L_23:
        /*0028*/ 	.byte	0x04, 0x17
        /*002a*/ 	.short	(.L_25 - .L_24)
.L_24:
        /*002c*/ 	.word	0x00000000
        /*0030*/ 	.short	0x0001
        /*0032*/ 	.short	0x0008
        /*0034*/ 	.byte	0x00, 0xf5, 0x21, 0x00


	//----- nvinfo : EIATTR_KPARAM_INFO
	.align		4
.L_25:
        /*0038*/ 	.byte	0x04, 0x17
        /*003a*/ 	.short	(.L_27 - .L_26)
.L_26:
        /*003c*/ 	.word	0x00000000
        /*0040*/ 	.short	0x0000
        /*0042*/ 	.short	0x0000
        /*0044*/ 	.byte	0x00, 0xf5, 0x21, 0x00


	//----- nvinfo : EIATTR_SPARSE_MMA_MASK
	.align		4
.L_27:
        /*0048*/ 	.byte	0x03, 0x50
        /*004a*/ 	.short	0x0000


	//----- nvinfo : EIATTR_MAXREG_COUNT
	.align		4
        /*004c*/ 	.byte	0x03, 0x1b
        /*004e*/ 	.short	0x00ff


	//----- nvinfo : EIATTR_MERCURY_ISA_VERSION
	.align		4
        /*0050*/ 	.byte	0x03, 0x5f
        /*0052*/ 	.short	0x0101


	//----- nvinfo : EIATTR_VRC_CTA_INIT_COUNT
	.align		4
        /*0054*/ 	.byte	0x02, 0x4a
	.zero		1
	.zero		1


	//----- nvinfo : EIATTR_EXIT_INSTR_OFFSETS
	.align		4
        /*0058*/ 	.byte	0x04, 0x1c
        /*005a*/ 	.short	(.L_29 - .L_28)


	//   ....[0]....
.L_28:
        /*005c*/ 	.word	0x00000070


	//   ....[1]....
        /*0060*/ 	.word	0x00000a90


	//----- nvinfo : EIATTR_CBANK_PARAM_SIZE
	.align		4
.L_29:
        /*0064*/ 	.byte	0x03, 0x19
        /*0066*/ 	.short	0x001c


	//----- nvinfo : EIATTR_PARAM_CBANK
	.align		4
        /*0068*/ 	.byte	0x04, 0x0a
        /*006a*/ 	.short	(.L_31 - .L_30)
	.align		4
.L_30:
        /*006c*/ 	.word	index@(.nv.constant0._Z15matVecMulKernelPfS_S_i)
        /*0070*/ 	.short	0x0380
        /*0072*/ 	.short	0x001c


	//----- nvinfo : EIATTR_SW_WAR
	.align		4
.L_31:
        /*0074*/ 	.byte	0x04, 0x36
        /*0076*/ 	.short	(.L_33 - .L_32)
.L_32:
        /*0078*/ 	.word	0x00000008
.L_33:


//--------------------- .nv.info._Z22MatrixMul_ColPerThreadPfS_S_ii --------------------------
	.section	.nv.info._Z22MatrixMul_ColPerThreadPfS_S_ii,"",@"SHT_CUDA_INFO"
	.sectionflags	@""
	.align	4


	//----- nvinfo : EIATTR_CUDA_API_VERSION
	.align		4
        /*0000*/ 	.byte	0x04, 0x37
        /*0002*/ 	.short	(.L_35 - .L_34)
.L_34:
        /*0004*/ 	.word	0x00000082


	//----- nvinfo : EIATTR_KPARAM_INFO
	.align		4
.L_35:
        /*0008*/ 	.byte	0x04, 0x17
        /*000a*/ 	.short	(.L_37 - .L_36)
.L_36:
        /*000c*/ 	.word	0x00000000
        /*0010*/ 	.short	0x0004
        /*0012*/ 	.short	0x001c
        /*0014*/ 	.byte	0x00, 0xf0, 0x11, 0x00


	//----- nvinfo : EIATTR_KPARAM_INFO
	.align		4
.L_37:
        /*0018*/ 	.byte	0x04, 0x17
        /*001a*/ 	.short	(.L_39 - .L_38)
.L_38:
        /*001c*/ 	.word	0x00000000
        /*0020*/ 	.short	0x0003
        /*0022*/ 	.short	0x0018
        /*0024*/ 	.byte	0x00, 0xf0, 0x11, 0x00


	//----- nvinfo : EIATTR_KPARAM_INFO
	.align		4
.L_39:
        /*0028*/ 	.byte	0x04, 0x17
        /*002a*/ 	.short	(.L_41 - .L_40)
.L_40:
        /*002c*/ 	.word	0x00000000
        /*0030*/ 	.short	0x0002
        /*0032*/ 	.short	0x0010
        /*0034*/ 	.byte	0x00, 0xf5, 0x21, 0x00


	//----- nvinfo : EIATTR_KPARAM_INFO
	.align		4
.L_41:
        /*0038*/ 	.byte	0x04, 0x17
        /*003a*/ 	.short	(.L_43 - .L_42)
.L_42:
        /*003c*/ 	.word	0x00000000
        /*0040*/ 	.short	0x0001
        /*0042*/ 	.short	0x0008
        /*0044*/ 	.byte	0x00, 0xf5, 0x21, 0x00


	//----- nvinfo : EIATTR_KPARAM_INFO
	.align		4
.L_43:
        /*0048*/ 	.byte	0x04, 0x17
        /*004a*/ 	.short	(.L_45 - .L_44)
.L_44:
        /*004c*/ 	.word	0x00000000
        /*0050*/ 	.short	0x0000
        /*0052*/ 	.short	0x0000
        /*0054*/ 	.byte	0x00, 0xf5, 0x21, 0x00


	//----- nvinfo : EIATTR_SPARSE_MMA_MASK
	.align		4
.L_45:
        /*0058*/ 	.byte	0x03, 0x50
        /*005a*/ 	.short	0x0000


	//----- nvinfo : EIATTR_MAXREG_COUNT
	.align		4
        /*005c*/ 	.byte	0x03, 0x1b
        /*005e*/ 	.short	0x00ff


	//----- nvinfo : EIATTR_MERCURY_ISA_VERSION
	.align		4
        /*0060*/ 	.byte	0x03, 0x5f
        /*0062*/ 	.short	0x0101


	//----- nvinfo : EIATTR_VRC_CTA_INIT_COUNT
	.align		4
        /*0064*/ 	.byte	0x02, 0x4a
	.zero		1
	.zero		1


	//----- nvinfo : EIATTR_EXIT_INSTR_OFFSETS
	.align		4
        /*0068*/ 	.byte	0x04, 0x1c
        /*006a*/ 	.short	(.L_47 - .L_46)


	//   ....[0]....
.L_46:
        /*006c*/ 	.word	0x00000080


	//   ....[1]....
        /*0070*/ 	.word	0x000008c0


	//   ....[2]....
        /*0074*/ 	.word	0x00000aa0


	//   ....[3]....
        /*0078*/ 	.word	0x00000ba0


	//   ....[4]....
        /*007c*/ 	.word	0x00000c60


	//   ....[5]....
        /*0080*/ 	.word	0x00000cb0


	//----- nvinfo : EIATTR_CBANK_PARAM_SIZE
	.align		4
.L_47:
        /*0084*/ 	.byte	0x03, 0x19
        /*0086*/ 	.short	0x0020


	//----- nvinfo : EIATTR_PARAM_CBANK
	.align		4
        /*0088*/ 	.byte	0x04, 0x0a
        /*008a*/ 	.short	(.L_49 - .L_48)
	.align		4
.L_48:
        /*008c*/ 	.word	index@(.nv.constant0._Z22MatrixMul_ColPerThreadPfS_S_ii)
        /*0090*/ 	.short	0x0380
        /*0092*/ 	.short	0x0020


	//----- nvinfo : EIATTR_SW_WAR
	.align		4
.L_49:
        /*0094*/ 	.byte	0x04, 0x36
        /*0096*/ 	.short	(.L_51 - .L_50)
.L_50:
        /*0098*/ 	.word	0x00000008
.L_51:


//--------------------- .nv.info._Z22MatrixMul_RowPerThreadPfS_S_ii --------------------------
	.section	.nv.info._Z22MatrixMul_RowPerThreadPfS_S_ii,"",@"SHT_CUDA_INFO"
	.sectionflags	@""
	.align	4


	//----- nvinfo : EIATTR_CUDA_API_VERSION
	.align		4
        /*0000*/ 	.byte	0x04, 0x37
        /*0002*/ 	.short	(.L_53 - .L_52)
.L_52:
        /*0004*/ 	.word	0x00000082


	//----- nvinfo : EIATTR_KPARAM_INFO
	.align		4
.L_53:
        /*0008*/ 	.byte	0x04, 0x17
        /*000a*/ 	.short	(.L_55 - .L_54)
.L_54:
        /*000c*/ 	.word	0x00000000
        /*0010*/ 	.short	0x0004
        /*0012*/ 	.short	0x001c
        /*0014*/ 	.byte	0x00, 0xf0, 0x11, 0x00


	//----- nvinfo : EIATTR_KPARAM_INFO
	.align		4
.L_55:
        /*0018*/ 	.byte	0x04, 0x17
        /*001a*/ 	.short	(.L_57 - .L_56)
.L_56:
        /*001c*/ 	.word	0x00000000
        /*0020*/ 	.short	0x0003
        /*0022*/ 	.short	0x0018
        /*0024*/ 	.byte	0x00, 0xf0, 0x11, 0x00


	//----- nvinfo : EIATTR_KPARAM_INFO
	.align		4
.L_57:
        /*0028*/ 	.byte	0x04, 0x17
        /*002a*/ 	.short	(.L_59 - .L_58)
.L_58:
        /*002c*/ 	.word	0x00000000
        /*0030*/ 	.short	0x0002
        /*0032*/ 	.short	0x0010
        /*0034*/ 	.byte	0x00, 0xf5, 0x21, 0x00


	//----- nvinfo : EIATTR_KPARAM_INFO
	.align		4
.L_59:
        /*0038*/ 	.byte	0x04, 0x17
        /*003a*/ 	.short	(.L_61 - .L_60)
.L_60:
        /*003c*/ 	.word	0x00000000
        /*0040*/ 	.short	0x0001
        /*0042*/ 	.short	0x0008
        /*0044*/ 	.byte	0x00, 0xf5, 0x21, 0x00


	//----- nvinfo : EIATTR_KPARAM_INFO
	.align		4
.L_61:
        /*0048*/ 	.byte	0x04, 0x17
        /*004a*/ 	.short	(.L_63 - .L_62)
.L_62:
        /*004c*/ 	.word	0x00000000
        /*0050*/ 	.short	0x0000
        /*0052*/ 	.short	0x0000
        /*0054*/ 	.byte	0x00, 0xf5, 0x21, 0x00


	//----- nvinfo : EIATTR_SPARSE_MMA_MASK
	.align		4
.L_63:
        /*0058*/ 	.byte	0x03, 0x50
        /*005a*/ 	.short	0x0000


	//----- nvinfo : EIATTR_MAXREG_COUNT
	.align		4
        /*005c*/ 	.byte	0x03, 0x1b
        /*005e*/ 	.short	0x00ff


	//----- nvinfo : EIATTR_MERCURY_ISA_VERSION
	.align		4
        /*0060*/ 	.byte	0x03, 0x5f
        /*0062*/ 	.short	0x0101


	//----- nvinfo : EIATTR_VRC_CTA_INIT_COUNT
	.align		4
        /*0064*/ 	.byte	0x02, 0x4a
	.zero		1
	.zero		1


	//----- nvinfo : EIATTR_EXIT_INSTR_OFFSETS
	.align		4
        /*0068*/ 	.byte	0x04, 0x1c
        /*006a*/ 	.short	(.L_65 - .L_64)


	//   ....[0]....
.L_64:
        /*006c*/ 	.word	0x00000080


	//   ....[1]....
        /*0070*/ 	.word	0x00000950


	//----- nvinfo : EIATTR_CBANK_PARAM_SIZE
	.align		4
.L_65:
        /*0074*/ 	.byte	0x03, 0x19
        /*0076*/ 	.short	0x0020


	//----- nvinfo : EIATTR_PARAM_CBANK
	.align		4
        /*0078*/ 	.byte	0x04, 0x0a
        /*007a*/ 	.short	(.L_67 - .L_66)
	.align		4
.L_66:
        /*007c*/ 	.word	index@(.nv.constant0._Z22MatrixMul_RowPerThreadPfS_S_ii)
        /*0080*/ 	.short	0x0380
        /*0082*/ 	.short	0x0020


	//----- nvinfo : EIATTR_SW_WAR
	.align		4
.L_67:
        /*0084*/ 	.byte	0x04, 0x36
        /*0086*/ 	.short	(.L_69 - .L_68)
.L_68:
        /*0088*/ 	.word	0x00000008
.L_69:


//--------------------- .nv.callgraph             --------------------------
	.section	.nv.callgraph,"",@"SHT_CUDA_CALLGRAPH"
	.align	4
	.sectionentsize	8
	.align		4
        /*0000*/ 	.word	0x00000000
	.align		4
        /*0004*/ 	.word	0xffffffff
	.align		4
        /*0008*/ 	.word	0x00000000
	.align		4
        /*000c*/ 	.word	0xfffffffe
	.align		4
        /*0010*/ 	.word	0x00000000
	.align		4
        /*0014*/ 	.word	0xfffffffd
	.align		4
        /*0018*/ 	.word	0x00000000
	.align		4
        /*001c*/ 	.word	0xfffffffc


//--------------------- .text._Z15matVecMulKernelPfS_S_i --------------------------
	.section	.text._Z15matVecMulKernelPfS_S_i,"ax",@progbits
	.align	128
        .global         _Z15matVecMulKernelPfS_S_i
        .type           _Z15matVecMulKernelPfS_S_i,@function
        .size           _Z15matVecMulKernelPfS_S_i,(.L_x_24 - _Z15matVecMulKernelPfS_S_i)
        .other          _Z15matVecMulKernelPfS_S_i,@"STO_CUDA_ENTRY STV_DEFAULT"
_Z15matVecMulKernelPfS_S_i:
.text._Z15matVecMulKernelPfS_S_i:
[----:B------:R-:W-:Y:S01]  /*0000*/  LDC R1, c[0x0][0x37c] ;  /* 0x0000df00ff017b82 */ /* 0x000fe20000000800 */
[----:B------:R-:W0:Y:S07]  /*0010*/  S2R R3, SR_TID.X ;  /* 0x0000000000037919 */ /* 0x000e2e0000002100 */
[----:B------:R-:W0:Y:S01]  /*0020*/  S2UR UR4, SR_CTAID.X ;  /* 0x00000000000479c3 */ /* 0x000e220000002500 */
[----:B------:R-:W1:Y:S07]  /*0030*/  LDCU UR11, c[0x0][0x398] ;  /* 0x00007300ff0b77ac */ /* 0x000e6e0008000800 */
[----:B------:R-:W0:Y:S02]  /*0040*/  LDC R0, c[0x0][0x360] ;  /* 0x0000d800ff007b82 */ /* 0x000e240000000800 */
[----:B0-----:R-:W-:-:S05]  /*0050*/  IMAD R0, R0, UR4, R3 ;  /* 0x0000000400007c24 */ /* 0x001fca000f8e0203 */
[----:B-1----:R-:W-:-:S13]  /*0060*/  ISETP.GE.AND P0, PT, R0, UR11, PT ;  /* 0x0000000b00007c0c */ /* 0x002fda000bf06270 */
[----:B------:R-:W-:Y:S05]  /*0070*/  @P0 EXIT ;  /* 0x000000000000094d */ /* 0x000fea0003800000 */
[----:B------:R-:W-:Y:S01]  /*0080*/  UISETP.GE.AND UP0, UPT, UR11, 0x1, UPT ;  /* 0x000000010b00788c */ /* 0x000fe2000bf06270 */
[----:B------:R-:W-:Y:S01]  /*0090*/  HFMA2 R15, -RZ, RZ, 0, 0 ;  /* 0x00000000ff0f7431 */ /* 0x000fe200000001ff */
[----:B------:R-:W0:Y:S07]  /*00a0*/  LDCU.64 UR12, c[0x0][0x358] ;  /* 0x00006b00ff0c77ac */ /* 0x000e2e0008000a00 */
[----:B------:R-:W-:Y:S05]  /*00b0*/  BRA.U !UP0, `(.L_x_0) ;  /* 0x0000000908687547 */ /* 0x000fea000b800000 */
[----:B------:R-:W-:Y:S02]  /*00c0*/  UISETP.GE.U32.AND UP1, UPT, UR11, 0x10, UPT ;  /* 0x000000100b00788c */ /* 0x000fe4000bf26070 */
[----:B------:R-:W-:Y:S01]  /*00d0*/  IMAD R7, R0, UR11, RZ ;  /* 0x0000000b00077c24 */ /* 0x000fe2000f8e02ff */
[----:B------:R-:W-:Y:S01]  /*00e0*/  ULOP3.LUT UR8, UR11, 0xf, URZ, 0xc0, !UPT ;  /* 0x0000000f0b087892 */ /* 0x000fe2000f8ec0ff */
[----:B------:R-:W-:Y:S02]  /*00f0*/  MOV R15, RZ ;  /* 0x000000ff000f7202 */ /* 0x000fe40000000f00 */
[----:B------:R-:W-:Y:S01]  /*0100*/  MOV R8, RZ ;  /* 0x000000ff00087202 */ /* 0x000fe20000000f00 */
[----:B------:R-:W-:Y:S02]  /*0110*/  UISETP.NE.AND UP0, UPT, UR8, URZ, UPT ;  /* 0x000000ff0800728c */ /* 0x000fe4000bf05270 */
[----:B------:R-:W-:Y:S09]  /*0120*/  BRA.U !UP1, `(.L_x_1) ;  /* 0x0000000509187547 */ /* 0x000ff2000b800000 */
[----:B------:R-:W1:Y:S01]  /*0130*/  LDCU.64 UR4, c[0x0][0x390] ;  /* 0x00007200ff0477ac */ /* 0x000e620008000a00 */
[----:B------:R-:W-:Y:S02]  /*0140*/  MOV R15, RZ ;  /* 0x000000ff000f7202 */ /* 0x000fe40000000f00 */
[----:B------:R-:W-:Y:S01]  /*0150*/  MOV R6, R7 ;  /* 0x0000000700067202 */ /* 0x000fe20000000f00 */
[----:B------:R-:W2:Y:S01]  /*0160*/  LDCU.64 UR6, c[0x0][0x388] ;  /* 0x00007100ff0677ac */ /* 0x000ea20008000a00 */
[----:B------:R-:W-:-:S04]  /*0170*/  ULOP3.LUT UR9, UR11, 0x7ffffff0, URZ, 0xc0, !UPT ;  /* 0x7ffffff00b097892 */ /* 0x000fc8000f8ec0ff */
[----:B------:R-:W-:Y:S02]  /*0180*/  UIADD3 UR10, UPT, UPT, -UR9, URZ, URZ ;  /* 0x000000ff090a7290 */ /* 0x000fe4000fffe1ff */
[----:B------:R-:W-:Y:S01]  /*0190*/  MOV R8, UR9 ;  /* 0x0000000900087c02 */ /* 0x000fe20008000f00 */
[----:B-1----:R-:W-:-:S04]  /*01a0*/  UIADD3 UR4, UP2, UPT, UR4, 0x20, URZ ;  /* 0x0000002004047890 */ /* 0x002fc8000ff5e0ff */
[----:B------:R-:W-:Y:S02]  /*01b0*/  UIADD3.X UR5, UPT, UPT, URZ, UR5, URZ, UP2, !UPT ;  /* 0x00000005ff057290 */ /* 0x000fe400097fe4ff */
[----:B--2---:R-:W-:Y:S01]  /*01c0*/  UIADD3 UR6, UP1, UPT, UR6, 0x20, URZ ;  /* 0x0000002006067890 */ /* 0x004fe2000ff3e0ff */
[----:B------:R-:W-:-:S03]  /*01d0*/  MOV R2, UR4 ;  /* 0x0000000400027c02 */ /* 0x000fc60008000f00 */
[----:B------:R-:W-:Y:S01]  /*01e0*/  MOV R3, UR5 ;  /* 0x0000000500037c02 */ /* 0x000fe20008000f00 */
[----:B------:R-:W-:-:S12]  /*01f0*/  UIADD3.X UR7, UPT, UPT, URZ, UR7, URZ, UP1, !UPT ;  /* 0x00000007ff077290 */ /* 0x000fd80008ffe4ff */
.L_x_2:
[----:B------:R-:W-:Y:S01]  /*0200*/  MOV R4, UR6 ;  /* 0x0000000600047c02 */ /* 0x000fe20008000f00 */
[----:B0-----:R-:W2:Y:S01]  /*0210*/  LDG.E R17, desc[UR12][R2.64+-0x20] ;  /* 0xffffe00c02117981 */ /* 0x001ea2000c1e1900 */
[----:B------:R-:W-:-:S03]  /*0220*/  MOV R5, UR7 ;  /* 0x0000000700057c02 */ /* 0x000fc60008000f00 */
[----:B------:R-:W3:Y:S01]  /*0230*/  LDG.E R25, desc[UR12][R2.64+-0x1c] ;  /* 0xffffe40c02197981 */ /* 0x000ee2000c1e1900 */
[----:B------:R-:W-:-:S03]  /*0240*/  IMAD.WIDE R4, R6, 0x4, R4 ;  /* 0x0000000406047825 */ /* 0x000fc600078e0204 */
[----:B------:R-:W4:Y:S04]  /*0250*/  LDG.E R19, desc[UR12][R2.64+-0x18] ;  /* 0xffffe80c02137981 */ /* 0x000f28000c1e1900 */
[----:B------:R-:W2:Y:S04]  /*0260*/  LDG.E R16, desc[UR12][R4.64+-0x20] ;  /* 0xffffe00c04107981 */ /* 0x000ea8000c1e1900 */
[----:B------:R-:W3:Y:S04]  /*0270*/  LDG.E R18, desc[UR12][R4.64+-0x1c] ;  /* 0xffffe40c04127981 */ /* 0x000ee8000c1e1900 */
[----:B------:R-:W4:Y:S04]  /*0280*/  LDG.E R20, desc[UR12][R4.64+-0x18] ;  /* 0xffffe80c04147981 */ /* 0x000f28000c1e1900 */
[----:B------:R-:W5:Y:S04]  /*0290*/  LDG.E R22, desc[UR12][R2.64+-0x14] ;  /* 0xffffec0c02167981 */ /* 0x000f68000c1e1900 */
        /* <DEDUP_REMOVED lines=8> */
[----:B------:R-:W5:Y:S01]  /*0320*/  LDG.E R14, desc[UR12][R4.64+-0x4] ;  /* 0xfffffc0c040e7981 */ /* 0x000f62000c1e1900 */
[----:B--2---:R-:W-:-:S03]  /*0330*/  FFMA R17, R16, R17, R15 ;  /* 0x0000001110117223 */ /* 0x004fc6000000000f */
[----:B------:R-:W2:Y:S04]  /*0340*/  LDG.E R15, desc[UR12][R2.64] ;  /* 0x0000000c020f7981 */ /* 0x000ea8000c1e1900 */
[----:B------:R-:W2:Y:S01]  /*0350*/  LDG.E R16, desc[UR12][R4.64] ;  /* 0x0000000c04107981 */ /* 0x000ea2000c1e1900 */
[----:B---3--:R-:W-:-:S03]  /*0360*/  FFMA R25, R18, R25, R17 ;  /* 0x0000001912197223 */ /* 0x008fc60000000011 */
[----:B------:R-:W3:Y:S01]  /*0370*/  LDG.E R17, desc[UR12][R2.64+0x4] ;  /* 0x0000040c02117981 */ /* 0x000ee2000c1e1900 */
[----:B----4-:R-:W-:-:S03]  /*0380*/  FFMA R26, R20, R19, R25 ;  /* 0x00000013141a7223 */ /* 0x010fc60000000019 */
[----:B------:R-:W3:Y:S04]  /*0390*/  LDG.E R18, desc[UR12][R4.64+0x4] ;  /* 0x0000040c04127981 */ /* 0x000ee8000c1e1900 */
[----:B------:R-:W4:Y:S01]  /*03a0*/  LDG.E R20, desc[UR12][R2.64+0x8] ;  /* 0x0000080c02147981 */ /* 0x000f22000c1e1900 */
[----:B-----5:R-:W-:-:S03]  /*03b0*/  FFMA R25, R21, R22, R26 ;  /* 0x0000001615197223 */ /* 0x020fc6000000001a */
[----:B------:R-:W4:Y:S04]  /*03c0*/  LDG.E R19, desc[UR12][R4.64+0x8] ;  /* 0x0000080c04137981 */ /* 0x000f28000c1e1900 */
[----:B------:R-:W5:Y:S01]  /*03d0*/  LDG.E R22, desc[UR12][R2.64+0xc] ;  /* 0x00000c0c02167981 */ /* 0x000f62000c1e1900 */
[----:B------:R-:W-:-:S03]  /*03e0*/  FFMA R25, R24, R23, R25 ;  /* 0x0000001718197223 */ /* 0x000fc60000000019 */
[----:B------:R-:W5:Y:S04]  /*03f0*/  LDG.E R21, desc[UR12][R4.64+0xc] ;  /* 0x00000c0c04157981 */ /* 0x000f68000c1e1900 */
[----:B------:R-:W5:Y:S01]  /*0400*/  LDG.E R24, desc[UR12][R2.64+0x10] ;  /* 0x0000100c02187981 */ /* 0x000f62000c1e1900 */
[----:B------:R-:W-:-:S03]  /*0410*/  FFMA R25, R10, R9, R25 ;  /* 0x000000090a197223 */ /* 0x000fc60000000019 */
[----:B------:R-:W5:Y:S04]  /*0420*/  LDG.E R23, desc[UR12][R4.64+0x10] ;  /* 0x0000100c04177981 */ /* 0x000f68000c1e1900 */
[----:B------:R-:W5:Y:S01]  /*0430*/  LDG.E R10, desc[UR12][R2.64+0x14] ;  /* 0x0000140c020a7981 */ /* 0x000f62000c1e1900 */
[----:B------:R-:W-:-:S03]  /*0440*/  FFMA R27, R12, R11, R25 ;  /* 0x0000000b0c1b7223 */ /* 0x000fc60000000019 */
[----:B------:R-:W5:Y:S04]  /*0450*/  LDG.E R9, desc[UR12][R4.64+0x14] ;  /* 0x0000140c04097981 */ /* 0x000f68000c1e1900 */
[----:B------:R-:W5:Y:S04]  /*0460*/  LDG.E R11, desc[UR12][R2.64+0x18] ;  /* 0x0000180c020b7981 */ /* 0x000f68000c1e1900 */
[----:B------:R-:W5:Y:S04]  /*0470*/  LDG.E R12, desc[UR12][R4.64+0x18] ;  /* 0x0000180c040c7981 */ /* 0x000f68000c1e1900 */
[----:B------:R-:W5:Y:S04]  /*0480*/  LDG.E R25, desc[UR12][R4.64+0x1c] ;  /* 0x00001c0c04197981 */ /* 0x000f68000c1e1900 */
[----:B------:R0:W5:Y:S01]  /*0490*/  LDG.E R26, desc[UR12][R2.64+0x1c] ;  /* 0x00001c0c021a7981 */ /* 0x000162000c1e1900 */
[----:B------:R-:W-:Y:S01]  /*04a0*/  FFMA R13, R14, R13, R27 ;  /* 0x0000000d0e0d7223 */ /* 0x000fe2000000001b */
[----:B------:R-:W-:-:S04]  /*04b0*/  UIADD3 UR10, UPT, UPT, UR10, 0x10, URZ ;  /* 0x000000100a0a7890 */ /* 0x000fc8000fffe0ff */
[----:B------:R-:W-:Y:S01]  /*04c0*/  UISETP.NE.AND UP1, UPT, UR10, URZ, UPT ;  /* 0x000000ff0a00728c */ /* 0x000fe2000bf25270 */
[----:B0-----:R-:W-:Y:S02]  /*04d0*/  IADD3 R2, P0, PT, R2, 0x40, RZ ;  /* 0x0000004002027810 */ /* 0x001fe40007f1e0ff */
[----:B------:R-:W-:Y:S02]  /*04e0*/  IADD3 R6, PT, PT, R6, 0x10, RZ ;  /* 0x0000001006067810 */ /* 0x000fe40007ffe0ff */
[----:B------:R-:W-:Y:S01]  /*04f0*/  IADD3.X R3, PT, PT, RZ, R3, RZ, P0, !PT ;  /* 0x00000003ff037210 */ /* 0x000fe200007fe4ff */
[----:B--2---:R-:W-:-:S04]  /*0500*/  FFMA R13, R16, R15, R13 ;  /* 0x0000000f100d7223 */ /* 0x004fc8000000000d */
[----:B---3--:R-:W-:-:S04]  /*0510*/  FFMA R18, R18, R17, R13 ;  /* 0x0000001112127223 */ /* 0x008fc8000000000d */
[----:B----4-:R-:W-:-:S04]  /*0520*/  FFMA R18, R19, R20, R18 ;  /* 0x0000001413127223 */ /* 0x010fc80000000012 */
[----:B-----5:R-:W-:-:S04]  /*0530*/  FFMA R18, R21, R22, R18 ;  /* 0x0000001615127223 */ /* 0x020fc80000000012 */
[----:B------:R-:W-:-:S04]  /*0540*/  FFMA R18, R23, R24, R18 ;  /* 0x0000001817127223 */ /* 0x000fc80000000012 */
[----:B------:R-:W-:-:S04]  /*0550*/  FFMA R9, R9, R10, R18 ;  /* 0x0000000a09097223 */ /* 0x000fc80000000012 */
[----:B------:R-:W-:-:S04]  /*0560*/  FFMA R12, R12, R11, R9 ;  /* 0x0000000b0c0c7223 */ /* 0x000fc80000000009 */
[----:B------:R-:W-:Y:S01]  /*0570*/  FFMA R15, R25, R26, R12 ;  /* 0x0000001a190f7223 */ /* 0x000fe2000000000c */
[----:B------:R-:W-:Y:S06]  /*0580*/  BRA.U UP1, `(.L_x_2) ;  /* 0xfffffffd011c7547 */ /* 0x000fec000b83ffff */
.L_x_1:
[----:B------:R-:W-:Y:S05]  /*0590*/  BRA.U !UP0, `(.L_x_0) ;  /* 0x0000000508307547 */ /* 0x000fea000b800000 */
[----:B------:R-:W-:Y:S02]  /*05a0*/  UISETP.GE.U32.AND UP0, UPT, UR8, 0x8, UPT ;  /* 0x000000080800788c */ /* 0x000fe4000bf06070 */
[----:B------:R-:W-:-:S04]  /*05b0*/  ULOP3.LUT UR5, UR11, 0x7, URZ, 0xc0, !UPT ;  /* 0x000000070b057892 */ /* 0x000fc8000f8ec0ff */
[----:B------:R-:W-:-:S03]  /*05c0*/  UISETP.NE.AND UP1, UPT, UR5, URZ, UPT ;  /* 0x000000ff0500728c */ /* 0x000fc6000bf25270 */
[----:B------:R-:W-:Y:S08]  /*05d0*/  BRA.U !UP0, `(.L_x_3) ;  /* 0x0000000108787547 */ /* 0x000ff0000b800000 */
[----:B------:R-:W1:Y:S01]  /*05e0*/  LDC.64 R2, c[0x0][0x388] ;  /* 0x0000e200ff027b82 */ /* 0x000e620000000a00 */
[----:B------:R-:W-:-:S07]  /*05f0*/  IADD3 R9, PT, PT, R7, R8, RZ ;  /* 0x0000000807097210 */ /* 0x000fce0007ffe0ff */
[----:B------:R-:W2:Y:S01]  /*0600*/  LDC.64 R4, c[0x0][0x390] ;  /* 0x0000e400ff047b82 */ /* 0x000ea20000000a00 */
[----:B-1----:R-:W-:-:S05]  /*0610*/  IMAD.WIDE R2, R9, 0x4, R2 ;  /* 0x0000000409027825 */ /* 0x002fca00078e0202 */
[----:B0-----:R-:W3:Y:S01]  /*0620*/  LDG.E R10, desc[UR12][R2.64] ;  /* 0x0000000c020a7981 */ /* 0x001ee2000c1e1900 */
[----:B--2---:R-:W-:-:S03]  /*0630*/  IMAD.WIDE.U32 R4, R8, 0x4, R4 ;  /* 0x0000000408047825 */ /* 0x004fc600078e0004 */
[----:B------:R-:W2:Y:S04]  /*0640*/  LDG.E R13, desc[UR12][R2.64+0x4] ;  /* 0x0000040c020d7981 */ /* 0x000ea8000c1e1900 */
[----:B------:R-:W3:Y:S04]  /*0650*/  LDG.E R11, desc[UR12][R4.64] ;  /* 0x0000000c040b7981 */ /* 0x000ee8000c1e1900 */
[----:B------:R-:W2:Y:S04]  /*0660*/  LDG.E R12, desc[UR12][R4.64+0x4] ;  /* 0x0000040c040c7981 */ /* 0x000ea8000c1e1900 */
[----:B------:R-:W4:Y:S04]  /*0670*/  LDG.E R17, desc[UR12][R2.64+0x8] ;  /* 0x0000080c02117981 */ /* 0x000f28000c1e1900 */
        /* <DEDUP_REMOVED lines=11> */
[----:B------:R-:W-:Y:S01]  /*0730*/  IADD3 R8, PT, PT, R8, 0x8, RZ ;  /* 0x0000000808087810 */ /* 0x000fe20007ffe0ff */
[----:B---3--:R-:W-:-:S04]  /*0740*/  FFMA R10, R10, R11, R15 ;  /* 0x0000000b0a0a7223 */ /* 0x008fc8000000000f */
[----:B--2---:R-:W-:-:S04]  /*0750*/  FFMA R10, R13, R12, R10 ;  /* 0x0000000c0d0a7223 */ /* 0x004fc8000000000a */
[----:B----4-:R-:W-:-:S04]  /*0760*/  FFMA R10, R17, R14, R10 ;  /* 0x0000000e110a7223 */ /* 0x010fc8000000000a */
[----:B-----5:R-:W-:-:S04]  /*0770*/  FFMA R10, R19, R16, R10 ;  /* 0x00000010130a7223 */ /* 0x020fc8000000000a */
[----:B------:R-:W-:-:S04]  /*0780*/  FFMA R10, R21, R18, R10 ;  /* 0x00000012150a7223 */ /* 0x000fc8000000000a */
[----:B------:R-:W-:-:S04]  /*0790*/  FFMA R23, R23, R20, R10 ;  /* 0x0000001417177223 */ /* 0x000fc8000000000a */
[----:B------:R-:W-:-:S04]  /*07a0*/  FFMA R6, R6, R9, R23 ;  /* 0x0000000906067223 */ /* 0x000fc80000000017 */
[----:B------:R-:W-:-:S07]  /*07b0*/  FFMA R15, R25, R22, R6 ;  /* 0x00000016190f7223 */ /* 0x000fce0000000006 */
.L_x_3:
        /* <DEDUP_REMOVED lines=17> */
[----:B------:R-:W5:Y:S01]  /*08d0*/  LDG.E R14, desc[UR12][R4.64+0xc] ;  /* 0x00000c0c040e7981 */ /* 0x000f62000c1e1900 */
[----:B------:R-:W-:Y:S01]  /*08e0*/  IADD3 R8, PT, PT, R8, 0x4, RZ ;  /* 0x0000000408087810 */ /* 0x000fe20007ffe0ff */
[----:B---3--:R-:W-:-:S04]  /*08f0*/  FFMA R6, R6, R9, R15 ;  /* 0x0000000906067223 */ /* 0x008fc8000000000f */
[----:B--2---:R-:W-:-:S04]  /*0900*/  FFMA R6, R11, R10, R6 ;  /* 0x0000000a0b067223 */ /* 0x004fc80000000006 */
[----:B----4-:R-:W-:-:S04]  /*0910*/  FFMA R6, R13, R12, R6 ;  /* 0x0000000c0d067223 */ /* 0x010fc80000000006 */
[----:B-----5:R-:W-:-:S07]  /*0920*/  FFMA R15, R17, R14, R6 ;  /* 0x0000000e110f7223 */ /* 0x020fce0000000006 */
.L_x_4:
[----:B------:R-:W-:Y:S05]  /*0930*/  BRA.U !UP1, `(.L_x_0) ;  /* 0x0000000109487547 */ /* 0x000fea000b800000 */
[----:B------:R-:W1:Y:S01]  /*0940*/  LDC.64 R2, c[0x0][0x390] ;  /* 0x0000e400ff027b82 */ /* 0x000e620000000a00 */
[----:B------:R-:W-:Y:S01]  /*0950*/  IADD3 R7, PT, PT, R7, R8, RZ ;  /* 0x0000000807077210 */ /* 0x000fe20007ffe0ff */
[----:B------:R-:W-:-:S06]  /*0960*/  UIADD3 UR4, UPT, UPT, -UR4, URZ, URZ ;  /* 0x000000ff04047290 */ /* 0x000fcc000fffe1ff */
[----:B------:R-:W2:Y:S01]  /*0970*/  LDC.64 R10, c[0x0][0x388] ;  /* 0x0000e200ff0a7b82 */ /* 0x000ea20000000a00 */
[----:B-1----:R-:W-:-:S03]  /*0980*/  IMAD.WIDE.U32 R2, R8, 0x4, R2 ;  /* 0x0000000408027825 */ /* 0x002fc600078e0002 */
[----:B------:R-:W-:Y:S02]  /*0990*/  MOV R6, R2 ;  /* 0x0000000200067202 */ /* 0x000fe40000000f00 */
[----:B------:R-:W-:-:S07]  /*09a0*/  MOV R5, R3 ;  /* 0x0000000300057202 */ /* 0x000fce0000000f00 */
.L_x_5:
[----:B--2---:R-:W-:Y:S01]  /*09b0*/  IMAD.WIDE R2, R7, 0x4, R10 ;  /* 0x0000000407027825 */ /* 0x004fe200078e020a */
[----:B------:R-:W-:-:S05]  /*09c0*/  MOV R4, R6 ;  /* 0x0000000600047202 */ /* 0x000fca0000000f00 */
[----:B0-----:R-:W2:Y:S04]  /*09d0*/  LDG.E R2, desc[UR12][R2.64] ;  /* 0x0000000c02027981 */ /* 0x001ea8000c1e1900 */
[----:B------:R0:W2:Y:S01]  /*09e0*/  LDG.E R4, desc[UR12][R4.64] ;  /* 0x0000000c04047981 */ /* 0x0000a2000c1e1900 */
[----:B------:R-:W-:Y:S01]  /*09f0*/  UIADD3 UR4, UPT, UPT, UR4, 0x1, URZ ;  /* 0x0000000104047890 */ /* 0x000fe2000fffe0ff */
[----:B------:R-:W-:Y:S02]  /*0a00*/  IADD3 R6, P0, PT, R6, 0x4, RZ ;  /* 0x0000000406067810 */ /* 0x000fe40007f1e0ff */
[----:B------:R-:W-:Y:S01]  /*0a10*/  IADD3 R7, PT, PT, R7, 0x1, RZ ;  /* 0x0000000107077810 */ /* 0x000fe20007ffe0ff */
[----:B------:R-:W-:Y:S01]  /*0a20*/  UISETP.NE.AND UP0, UPT, UR4, URZ, UPT ;  /* 0x000000ff0400728c */ /* 0x000fe2000bf05270 */
[----:B0-----:R-:W-:Y:S01]  /*0a30*/  IADD3.X R5, PT, PT, RZ, R5, RZ, P0, !PT ;  /* 0x00000005ff057210 */ /* 0x001fe200007fe4ff */
[----:B--2---:R-:W-:-:S07]  /*0a40*/  FFMA R15, R2, R4, R15 ;  /* 0x00000004020f7223 */ /* 0x004fce000000000f */
[----:B------:R-:W-:Y:S05]  /*0a50*/  BRA.U UP0, `(.L_x_5) ;  /* 0xfffffffd00d47547 */ /* 0x000fea000b83ffff */
.L_x_0:
[----:B------:R-:W1:Y:S02]  /*0a60*/  LDC.64 R2, c[0x0][0x380] ;  /* 0x0000e000ff027b82 */ /* 0x000e640000000a00 */
[----:B-1----:R-:W-:-:S05]  /*0a70*/  IMAD.WIDE R2, R0, 0x4, R2 ;  /* 0x0000000400027825 */ /* 0x002fca00078e0202 */
[----:B0-----:R-:W-:Y:S01]  /*0a80*/  STG.E desc[UR12][R2.64], R15 ;  /* 0x0000000f02007986 */ /* 0x001fe2000c10190c */
[----:B------:R-:W-:Y:S05]  /*0a90*/  EXIT ;  /* 0x000000000000794d */ /* 0x000fea0003800000 */
.L_x_6:
[----:B------:R-:W-:-:S00]  /*0aa0*/  BRA `(.L_x_6) ;  /* 0xfffffffc00fc7947 */ /* 0x000fc0000383ffff */
[----:B------:R-:W-:-:S00]  /*0ab0*/  NOP ;  /* 0x0000000000007918 */ /* 0x000fc00000000000 */
        /* <DEDUP_REMOVED lines=12> */
.L_x_24:


//--------------------- .text._Z22MatrixMul_ColPerThreadPfS_S_ii --------------------------
	.section	.text._Z22MatrixMul_ColPerThreadPfS_S_ii,"ax",@progbits
	.align	128
        .global         _Z22MatrixMul_ColPerThreadPfS_S_ii
        .type           _Z22MatrixMul_ColPerThreadPfS_S_ii,@function
        .size           _Z22MatrixMul_ColPerThreadPfS_S_ii,(.L_x_25 - _Z22MatrixMul_ColPerThreadPfS_S_ii)
        .other          _Z22MatrixMul_ColPerThreadPfS_S_ii,@"STO_CUDA_ENTRY STV_DEFAULT"
_Z22MatrixMul_ColPerThreadPfS_S_ii:
.text._Z22MatrixMul_ColPerThreadPfS_S_ii:
[----:B------:R-:W-:Y:S01]  /*0000*/  LDC R1, c[0x0][0x37c] ;  /* 0x0000df00ff017b82 */ /* 0x000fe20000000800 */
[----:B------:R-:W0:Y:S07]  /*0010*/  S2R R0, SR_TID.X ;  /* 0x0000000000007919 */ /* 0x000e2e0000002100 */
[----:B------:R-:W0:Y:S08]  /*0020*/  S2UR UR4, SR_CTAID.X ;  /* 0x00000000000479c3 */ /* 0x000e300000002500 */
[----:B------:R-:W0:Y:S08]  /*0030*/  LDC R3, c[0x0][0x360] ;  /* 0x0000d800ff037b82 */ /* 0x000e300000000800 */
[----:B------:R-:W1:Y:S01]  /*0040*/  LDC.64 R4, c[0x0][0x398] ;  /* 0x0000e600ff047b82 */ /* 0x000e620000000a00 */
[----:B0-----:R-:W-:Y:S01]  /*0050*/  IMAD R3, R3, UR4, R0 ;  /* 0x0000000403037c24 */ /* 0x001fe2000f8e0200 */
[----:B-1----:R-:W-:-:S04]  /*0060*/  ISETP.GE.AND P0, PT, R5, 0x1, PT ;  /* 0x000000010500780c */ /* 0x002fc80003f06270 */
[----:B------:R-:W-:-:S13]  /*0070*/  ISETP.GE.OR P0, PT, R3, R4, !P0 ;  /* 0x000000040300720c */ /* 0x000fda0004706670 */
[----:B------:R-:W-:Y:S05]  /*0080*/  @P0 EXIT ;  /* 0x000000000000094d */ /* 0x000fea0003800000 */
[----:B------:R-:W-:Y:S01]  /*0090*/  ISETP.GE.AND P0, PT, R4, 0x1, PT ;  /* 0x000000010400780c */ /* 0x000fe20003f06270 */
[----:B------:R-:W0:-:S12]  /*00a0*/  LDCU.64 UR6, c[0x0][0x358] ;  /* 0x00006b00ff0677ac */ /* 0x000e180008000a00 */
[----:B------:R-:W-:Y:S05]  /*00b0*/  @!P0 BRA `(.L_x_7) ;  /* 0x0000000800088947 */ /* 0x000fea0003800000 */
[C---:B------:R-:W-:Y:S02]  /*00c0*/  LOP3.LUT R0, R4.reuse, 0x7, RZ, 0xc0, !PT ;  /* 0x0000000704007812 */ /* 0x040fe400078ec0ff */
[----:B------:R-:W-:Y:S02]  /*00d0*/  IADD3 R2, PT, PT, R4, -0x1, RZ ;  /* 0xffffffff04027810 */ /* 0x000fe40007ffe0ff */
[----:B------:R-:W-:Y:S02]  /*00e0*/  IADD3 R5, PT, PT, R0, -0x1, RZ ;  /* 0xffffffff00057810 */ /* 0x000fe40007ffe0ff */
[----:B------:R-:W-:Y:S02]  /*00f0*/  ISETP.GE.U32.AND P0, PT, R2, 0x7, PT ;  /* 0x000000070200780c */ /* 0x000fe40003f06070 */
[C---:B------:R-:W-:Y:S02]  /*0100*/  LOP3.LUT R2, R4.reuse, 0x7ffffff8, RZ, 0xc0, !PT ;  /* 0x7ffffff804027812 */ /* 0x040fe400078ec0ff */
[----:B------:R-:W-:Y:S01]  /*0110*/  ISETP.GE.U32.AND P1, PT, R5, 0x3, PT ;  /* 0x000000030500780c */ /* 0x000fe20003f26070 */
[----:B------:R-:W-:Y:S01]  /*0120*/  HFMA2 R5, -RZ, RZ, 0, 0 ;  /* 0x00000000ff057431 */ /* 0x000fe200000001ff */
[----:B------:R-:W-:-:S02]  /*0130*/  LOP3.LUT R4, R4, 0x3, RZ, 0xc0, !PT ;  /* 0x0000000304047812 */ /* 0x000fc400078ec0ff */
[----:B------:R-:W-:-:S09]  /*0140*/  IADD3 R6, PT, PT, -R2, RZ, RZ ;  /* 0x000000ff02067210 */ /* 0x000fd20007ffe1ff */
.L_x_12:
[----:B------:R-:W1:Y:S01]  /*0150*/  LDC R8, c[0x0][0x398] ;  /* 0x0000e600ff087b82 */ /* 0x000e620000000800 */
[----:B0-----:R-:W-:Y:S02]  /*0160*/  MOV R9, RZ ;  /* 0x000000ff00097202 */ /* 0x001fe40000000f00 */
[----:B------:R-:W-:Y:S01]  /*0170*/  MOV R7, RZ ;  /* 0x000000ff00077202 */ /* 0x000fe20000000f00 */
[----:B-1----:R-:W-:Y:S01]  /*0180*/  IMAD R10, R5, R8, RZ ;  /* 0x00000008050a7224 */ /* 0x002fe200078e02ff */
[----:B------:R-:W-:Y:S06]  /*0190*/  @!P0 BRA `(.L_x_8) ;  /* 0x0000000000b48947 */ /* 0x000fec0003800000 */
[----:B------:R-:W-:Y:S02]  /*01a0*/  MOV R9, RZ ;  /* 0x000000ff00097202 */ /* 0x000fe40000000f00 */
[----:B------:R-:W-:Y:S02]  /*01b0*/  MOV R24, R10 ;  /* 0x0000000a00187202 */ /* 0x000fe40000000f00 */
[----:B------:R-:W-:Y:S02]  /*01c0*/  MOV R11, R3 ;  /* 0x00000003000b7202 */ /* 0x000fe40000000f00 */
[----:B------:R-:W-:-:S07]  /*01d0*/  MOV R25, R6 ;  /* 0x0000000600197202 */ /* 0x000fce0000000f00 */
.L_x_9:
[----:B------:R-:W1:Y:S08]  /*01e0*/  LDC.64 R12, c[0x0][0x380] ;  /* 0x0000e000ff0c7b82 */ /* 0x000e700000000a00 */
[----:B------:R-:W2:Y:S01]  /*01f0*/  LDC.64 R20, c[0x0][0x388] ;  /* 0x0000e200ff147b82 */ /* 0x000ea20000000a00 */
[----:B-1----:R-:W-:-:S05]  /*0200*/  IMAD.WIDE.U32 R12, R24, 0x4, R12 ;  /* 0x00000004180c7825 */ /* 0x002fca00078e000c */
[----:B0-----:R-:W3:Y:S01]  /*0210*/  LDG.E R28, desc[UR6][R12.64] ;  /* 0x000000060c1c7981 */ /* 0x001ee2000c1e1900 */
[----:B--2---:R-:W-:-:S03]  /*0220*/  IMAD.WIDE R20, R11, 0x4, R20 ;  /* 0x000000040b147825 */ /* 0x004fc600078e0214 */
[----:B------:R-:W2:Y:S04]  /*0230*/  LDG.E R26, desc[UR6][R12.64+0x4] ;  /* 0x000004060c1a7981 */ /* 0x000ea8000c1e1900 */
[----:B------:R0:W3:Y:S01]  /*0240*/  LDG.E R29, desc[UR6][R20.64] ;  /* 0x00000006141d7981 */ /* 0x0000e2000c1e1900 */
[----:B------:R-:W-:-:S03]  /*0250*/  IMAD.WIDE.U32 R22, R8, 0x4, R20 ;  /* 0x0000000408167825 */ /* 0x000fc600078e0014 */
[----:B------:R-:W4:Y:S04]  /*0260*/  LDG.E R7, desc[UR6][R12.64+0x8] ;  /* 0x000008060c077981 */ /* 0x000f28000c1e1900 */
[----:B------:R1:W2:Y:S01]  /*0270*/  LDG.E R27, desc[UR6][R22.64] ;  /* 0x00000006161b7981 */ /* 0x0002a2000c1e1900 */
[----:B------:R-:W-:-:S04]  /*0280*/  IMAD.WIDE.U32 R18, R8, 0x4, R22 ;  /* 0x0000000408127825 */ /* 0x000fc800078e0016 */
[C---:B------:R-:W-:Y:S02]  /*0290*/  IMAD.WIDE.U32 R16, R8.reuse, 0x4, R18 ;  /* 0x0000000408107825 */ /* 0x040fe400078e0012 */
[----:B------:R-:W4:Y:S02]  /*02a0*/  LDG.E R18, desc[UR6][R18.64] ;  /* 0x0000000612127981 */ /* 0x000f24000c1e1900 */
[----:B------:R-:W-:-:S04]  /*02b0*/  IMAD.WIDE.U32 R14, R8, 0x4, R16 ;  /* 0x00000004080e7825 */ /* 0x000fc800078e0010 */
[C---:B0-----:R-:W-:Y:S01]  /*02c0*/  IMAD.WIDE.U32 R20, R8.reuse, 0x4, R14 ;  /* 0x0000000408147825 */ /* 0x041fe200078e000e */
[----:B------:R0:W5:Y:S04]  /*02d0*/  LDG.E R19, desc[UR6][R16.64] ;  /* 0x0000000610137981 */ /* 0x000168000c1e1900 */
[----:B------:R-:W5:Y:S01]  /*02e0*/  LDG.E R14, desc[UR6][R14.64] ;  /* 0x000000060e0e7981 */ /* 0x000f62000c1e1900 */
[----:B-1----:R-:W-:-:S03]  /*02f0*/  IMAD.WIDE.U32 R22, R8, 0x4, R20 ;  /* 0x0000000408167825 */ /* 0x002fc600078e0014 */
[----:B------:R-:W5:Y:S01]  /*0300*/  LDG.E R20, desc[UR6][R20.64] ;  /* 0x0000000614147981 */ /* 0x000f62000c1e1900 */
[----:B0-----:R-:W-:-:S03]  /*0310*/  IMAD.WIDE.U32 R16, R8, 0x4, R22 ;  /* 0x0000000408107825 */ /* 0x001fc600078e0016 */
[----:B------:R-:W5:Y:S04]  /*0320*/  LDG.E R15, desc[UR6][R12.64+0x1c] ;  /* 0x00001c060c0f7981 */ /* 0x000f68000c1e1900 */
[----:B------:R-:W5:Y:S01]  /*0330*/  LDG.E R16, desc[UR6][R16.64] ;  /* 0x0000000610107981 */ /* 0x000f62000c1e1900 */
[----:B---3--:R-:W-:-:S03]  /*0340*/  FFMA R29, R28, R29, R9 ;  /* 0x0000001d1c1d7223 */ /* 0x008fc60000000009 */
[----:B------:R-:W5:Y:S04]  /*0350*/  LDG.E R28, desc[UR6][R12.64+0xc] ;  /* 0x00000c060c1c7981 */ /* 0x000f68000c1e1900 */
[----:B------:R-:W3:Y:S01]  /*0360*/  LDG.E R9, desc[UR6][R12.64+0x10] ;  /* 0x000010060c097981 */ /* 0x000ee2000c1e1900 */
[----:B--2---:R-:W-:-:S03]  /*0370*/  FFMA R26, R26, R27, R29 ;  /* 0x0000001b1a1a7223 */ /* 0x004fc6000000001d */
[----:B------:R-:W2:Y:S04]  /*0380*/  LDG.E R29, desc[UR6][R12.64+0x14] ;  /* 0x000014060c1d7981 */ /* 0x000ea8000c1e1900 */
[----:B------:R-:W2:Y:S04]  /*0390*/  LDG.E R27, desc[UR6][R22.64] ;  /* 0x00000006161b7981 */ /* 0x000ea8000c1e1900 */
[----:B------:R-:W2:Y:S01]  /*03a0*/  LDG.E R22, desc[UR6][R12.64+0x18] ;  /* 0x000018060c167981 */ /* 0x000ea2000c1e1900 */
[----:B----4-:R-:W-:Y:S01]  /*03b0*/  FFMA R7, R7, R18, R26 ;  /* 0x0000001207077223 */ /* 0x010fe2000000001a */
[----:B------:R-:W-:-:S04]  /*03c0*/  IADD3 R25, PT, PT, R25, 0x8, RZ ;  /* 0x0000000819197810 */ /* 0x000fc80007ffe0ff */
[----:B------:R-:W-:Y:S02]  /*03d0*/  ISETP.NE.AND P2, PT, R25, RZ, PT ;  /* 0x000000ff1900720c */ /* 0x000fe40003f45270 */
[----:B------:R-:W-:Y:S02]  /*03e0*/  IADD3 R24, PT, PT, R24, 0x8, RZ ;  /* 0x0000000818187810 */ /* 0x000fe40007ffe0ff */
[----:B------:R-:W-:Y:S01]  /*03f0*/  LEA R11, R8, R11, 0x3 ;  /* 0x0000000b080b7211 */ /* 0x000fe200078e18ff */
[----:B-----5:R-:W-:-:S04]  /*0400*/  FFMA R28, R28, R19, R7 ;  /* 0x000000131c1c7223 */ /* 0x020fc80000000007 */
[----:B---3--:R-:W-:-:S04]  /*0410*/  FFMA R14, R9, R14, R28 ;  /* 0x0000000e090e7223 */ /* 0x008fc8000000001c */
[----:B--2---:R-:W-:-:S04]  /*0420*/  FFMA R29, R29, R20, R14 ;  /* 0x000000141d1d7223 */ /* 0x004fc8000000000e */
[----:B------:R-:W-:-:S04]  /*0430*/  FFMA R22, R22, R27, R29 ;  /* 0x0000001b16167223 */ /* 0x000fc8000000001d */
[----:B------:R-:W-:Y:S01]  /*0440*/  FFMA R9, R15, R16, R22 ;  /* 0x000000100f097223 */ /* 0x000fe20000000016 */
[----:B------:R-:W-:Y:S06]  /*0450*/  @P2 BRA `(.L_x_9) ;  /* 0xfffffffc00602947 */ /* 0x000fec000383ffff */
[----:B------:R-:W-:-:S07]  /*0460*/  MOV R7, R2 ;  /* 0x0000000200077202 */ /* 0x000fce0000000f00 */
.L_x_8:
[----:B------:R-:W-:-:S13]  /*0470*/  ISETP.NE.AND P2, PT, R0, RZ, PT ;  /* 0x000000ff0000720c */ /* 0x000fda0003f45270 */
[----:B------:R-:W-:Y:S05]  /*0480*/  @!P2 BRA `(.L_x_10) ;  /* 0x0000000000f0a947 */ /* 0x000fea0003800000 */
[----:B------:R-:W-:Y:S01]  /*0490*/  ISETP.NE.AND P2, PT, R4, RZ, PT ;  /* 0x000000ff0400720c */ /* 0x000fe20003f45270 */
[----:B------:R-:W-:-:S12]  /*04a0*/  @!P1 BRA `(.L_x_11) ;  /* 0x00000000006c9947 */ /* 0x000fd80003800000 */
[----:B------:R-:W1:Y:S01]  /*04b0*/  LDC.64 R14, c[0x0][0x388] ;  /* 0x0000e200ff0e7b82 */ /* 0x000e620000000a00 */
[----:B------:R-:W-:Y:S01]  /*04c0*/  IMAD R17, R7, R8, R3 ;  /* 0x0000000807117224 */ /* 0x000fe200078e0203 */
[CC--:B------:R-:W-:Y:S02]  /*04d0*/  IADD3 R11, PT, PT, R10.reuse, R7.reuse, RZ ;  /* 0x000000070a0b7210 */ /* 0x0c0fe40007ffe0ff */
[----:B------:R-:W-:-:S04]  /*04e0*/  IADD3 R20, P3, PT, R10, R7, RZ ;  /* 0x000000070a147210 */ /* 0x000fc80007f7e0ff */
[----:B------:R-:W2:Y:S08]  /*04f0*/  LDC.64 R18, c[0x0][0x380] ;  /* 0x0000e000ff127b82 */ /* 0x000eb00000000a00 */
[----:B------:R-:W3:Y:S01]  /*0500*/  LDC.64 R12, c[0x0][0x380] ;  /* 0x0000e000ff0c7b82 */ /* 0x000ee20000000a00 */
[----:B-1----:R-:W-:-:S04]  /*0510*/  IMAD.WIDE R14, R17, 0x4, R14 ;  /* 0x00000004110e7825 */ /* 0x002fc800078e020e */
[----:B------:R-:W-:Y:S02]  /*0520*/  IMAD.WIDE.U32 R16, R8, 0x4, R14 ;  /* 0x0000000408107825 */ /* 0x000fe400078e000e */
[----:B0-----:R-:W4:Y:S02]  /*0530*/  LDG.E R14, desc[UR6][R14.64] ;  /* 0x000000060e0e7981 */ /* 0x001f24000c1e1900 */
[----:B--2---:R-:W-:Y:S01]  /*0540*/  IMAD.WIDE.U32 R18, R11, 0x4, R18 ;  /* 0x000000040b127825 */ /* 0x004fe200078e0012 */
[----:B------:R-:W-:Y:S02]  /*0550*/  IADD3.X R11, PT, PT, RZ, RZ, RZ, P3, !PT ;  /* 0x000000ffff0b7210 */ /* 0x000fe40001ffe4ff */
[----:B---3--:R-:W-:-:S03]  /*0560*/  LEA R12, P3, R20, R12, 0x2 ;  /* 0x0000000c140c7211 */ /* 0x008fc600078610ff */
[----:B------:R-:W4:Y:S01]  /*0570*/  LDG.E R18, desc[UR6][R18.64] ;  /* 0x0000000612127981 */ /* 0x000f22000c1e1900 */
[----:B------:R-:W-:Y:S01]  /*0580*/  LEA.HI.X R13, R20, R13, R11, 0x2, P3 ;  /* 0x0000000d140d7211 */ /* 0x000fe200018f140b */
[C---:B------:R-:W-:Y:S02]  /*0590*/  IMAD.WIDE.U32 R20, R8.reuse, 0x4, R16 ;  /* 0x0000000408147825 */ /* 0x040fe400078e0010 */
[----:B------:R-:W2:Y:S04]  /*05a0*/  LDG.E R16, desc[UR6][R16.64] ;  /* 0x0000000610107981 */ /* 0x000ea8000c1e1900 */
[----:B------:R-:W2:Y:S01]  /*05b0*/  LDG.E R11, desc[UR6][R12.64+0x4] ;  /* 0x000004060c0b7981 */ /* 0x000ea2000c1e1900 */
[----:B------:R-:W-:-:S03]  /*05c0*/  IMAD.WIDE.U32 R22, R8, 0x4, R20 ;  /* 0x0000000408167825 */ /* 0x000fc600078e0014 */
[----:B------:R-:W3:Y:S04]  /*05d0*/  LDG.E R20, desc[UR6][R20.64] ;  /* 0x0000000614147981 */ /* 0x000ee8000c1e1900 */
[----:B------:R-:W3:Y:S04]  /*05e0*/  LDG.E R24, desc[UR6][R12.64+0x8] ;  /* 0x000008060c187981 */ /* 0x000ee8000c1e1900 */
[----:B------:R-:W5:Y:S04]  /*05f0*/  LDG.E R22, desc[UR6][R22.64] ;  /* 0x0000000616167981 */ /* 0x000f68000c1e1900 */
[----:B------:R-:W5:Y:S01]  /*0600*/  LDG.E R26, desc[UR6][R12.64+0xc] ;  /* 0x00000c060c1a7981 */ /* 0x000f62000c1e1900 */
[----:B------:R-:W-:Y:S01]  /*0610*/  IADD3 R7, PT, PT, R7, 0x4, RZ ;  /* 0x0000000407077810 */ /* 0x000fe20007ffe0ff */
[----:B----4-:R-:W-:-:S04]  /*0620*/  FFMA R18, R18, R14, R9 ;  /* 0x0000000e12127223 */ /* 0x010fc80000000009 */
[----:B--2---:R-:W-:-:S04]  /*0630*/  FFMA R11, R11, R16, R18 ;  /* 0x000000100b0b7223 */ /* 0x004fc80000000012 */
[----:B---3--:R-:W-:-:S04]  /*0640*/  FFMA R11, R24, R20, R11 ;  /* 0x00000014180b7223 */ /* 0x008fc8000000000b */
[----:B-----5:R-:W-:-:S07]  /*0650*/  FFMA R9, R26, R22, R11 ;  /* 0x000000161a097223 */ /* 0x020fce000000000b */
.L_x_11:
[----:B------:R-:W-:Y:S05]  /*0660*/  @!P2 BRA `(.L_x_10) ;  /* 0x000000000078a947 */ /* 0x000fea0003800000 */
[----:B------:R-:W-:Y:S01]  /*0670*/  ISETP.NE.AND P3, PT, R4, 0x1, PT ;  /* 0x000000010400780c */ /* 0x000fe20003f65270 */
[----:B------:R-:W1:Y:S01]  /*0680*/  LDC.64 R18, c[0x0][0x380] ;  /* 0x0000e000ff127b82 */ /* 0x000e620000000a00 */
[----:B------:R-:W-:-:S07]  /*0690*/  LOP3.LUT P2, RZ, R8, 0x1, RZ, 0xc0, !PT ;  /* 0x0000000108ff7812 */ /* 0x000fce000784c0ff */
[----:B------:R-:W2:Y:S04]  /*06a0*/  LDC.64 R20, c[0x0][0x388] ;  /* 0x0000e200ff147b82 */ /* 0x000ea80000000a00 */
[CC--:B------:R-:W-:Y:S02]  /*06b0*/  @P3 IADD3 R23, PT, PT, R10.reuse, R7.reuse, RZ ;  /* 0x000000070a173210 */ /* 0x0c0fe40007ffe0ff */
[----:B------:R-:W-:Y:S02]  /*06c0*/  @P3 IADD3 R11, P4, PT, R10, R7, RZ ;  /* 0x000000070a0b3210 */ /* 0x000fe40007f9e0ff */
[----:B------:R-:W3:Y:S02]  /*06d0*/  @P3 LDC.64 R12, c[0x0][0x380] ;  /* 0x0000e000ff0c3b82 */ /* 0x000ee40000000a00 */
[----:B------:R-:W-:-:S06]  /*06e0*/  @P3 IADD3.X R22, PT, PT, RZ, RZ, RZ, P4, !PT ;  /* 0x000000ffff163210 */ /* 0x000fcc00027fe4ff */
[----:B------:R-:W4:Y:S01]  /*06f0*/  LDC.64 R14, c[0x0][0x380] ;  /* 0x0000e000ff0e7b82 */ /* 0x000f220000000a00 */
[----:B-1----:R-:W-:-:S04]  /*0700*/  @P3 IMAD.WIDE.U32 R18, R23, 0x4, R18 ;  /* 0x0000000417123825 */ /* 0x002fc800078e0012 */
[C---:B------:R-:W-:Y:S01]  /*0710*/  @P3 IMAD R23, R7.reuse, R8, R3 ;  /* 0x0000000807173224 */ /* 0x040fe200078e0203 */
[----:B------:R-:W-:Y:S01]  /*0720*/  @P3 IADD3 R7, PT, PT, R7, 0x2, RZ ;  /* 0x0000000207073810 */ /* 0x000fe20007ffe0ff */
[----:B0-----:R-:W5:Y:S01]  /*0730*/  @P3 LDG.E R18, desc[UR6][R18.64] ;  /* 0x0000000612123981 */ /* 0x001f62000c1e1900 */
[----:B------:R-:W0:Y:S01]  /*0740*/  LDC.64 R16, c[0x0][0x388] ;  /* 0x0000e200ff107b82 */ /* 0x000e220000000a00 */
[----:B--2---:R-:W-:Y:S01]  /*0750*/  @P3 IMAD.WIDE R20, R23, 0x4, R20 ;  /* 0x0000000417143825 */ /* 0x004fe200078e0214 */
[----:B---3--:R-:W-:-:S03]  /*0760*/  @P3 LEA R12, P4, R11, R12, 0x2 ;  /* 0x0000000c0b0c3211 */ /* 0x008fc600078810ff */
[----:B------:R-:W-:Y:S01]  /*0770*/  @P2 IMAD R25, R7, R8, R3 ;  /* 0x0000000807192224 */ /* 0x000fe200078e0203 */
[----:B------:R-:W-:Y:S01]  /*0780*/  @P3 LEA.HI.X R13, R11, R13, R22, 0x2, P4 ;  /* 0x0000000d0b0d3211 */ /* 0x000fe200020f1416 */
[----:B------:R-:W-:Y:S01]  /*0790*/  @P3 IMAD.WIDE.U32 R22, R8, 0x4, R20 ;  /* 0x0000000408163825 */ /* 0x000fe200078e0014 */
[----:B------:R-:W-:Y:S02]  /*07a0*/  @P2 IADD3 R11, PT, PT, R10, R7, RZ ;  /* 0x000000070a0b2210 */ /* 0x000fe40007ffe0ff */
[----:B------:R-:W5:Y:S03]  /*07b0*/  @P3 LDG.E R7, desc[UR6][R20.64] ;  /* 0x0000000614073981 */ /* 0x000f66000c1e1900 */
[----:B----4-:R-:W-:Y:S01]  /*07c0*/  @P2 IMAD.WIDE.U32 R14, R11, 0x4, R14 ;  /* 0x000000040b0e2825 */ /* 0x010fe200078e000e */
[----:B------:R-:W2:Y:S03]  /*07d0*/  @P3 LDG.E R12, desc[UR6][R12.64+0x4] ;  /* 0x000004060c0c3981 */ /* 0x000ea6000c1e1900 */
[----:B0-----:R-:W-:Y:S01]  /*07e0*/  @P2 IMAD.WIDE R16, R25, 0x4, R16 ;  /* 0x0000000419102825 */ /* 0x001fe200078e0210 */
[----:B------:R-:W2:Y:S04]  /*07f0*/  @P3 LDG.E R22, desc[UR6][R22.64] ;  /* 0x0000000616163981 */ /* 0x000ea8000c1e1900 */
[----:B------:R-:W3:Y:S04]  /*0800*/  @P2 LDG.E R14, desc[UR6][R14.64] ;  /* 0x000000060e0e2981 */ /* 0x000ee8000c1e1900 */
[----:B------:R-:W3:Y:S01]  /*0810*/  @P2 LDG.E R16, desc[UR6][R16.64] ;  /* 0x0000000610102981 */ /* 0x000ee2000c1e1900 */
[----:B-----5:R-:W-:-:S04]  /*0820*/  @P3 FFMA R7, R18, R7, R9 ;  /* 0x0000000712073223 */ /* 0x020fc80000000009 */
[----:B--2---:R-:W-:-:S04]  /*0830*/  @P3 FFMA R9, R12, R22, R7 ;  /* 0x000000160c093223 */ /* 0x004fc80000000007 */
[----:B---3--:R-:W-:-:S07]  /*0840*/  @P2 FFMA R9, R14, R16, R9 ;  /* 0x000000100e092223 */ /* 0x008fce0000000009 */
.L_x_10:
[----:B------:R-:W1:Y:S01]  /*0850*/  LDCU UR4, c[0x0][0x39c] ;  /* 0x00007380ff0477ac */ /* 0x000e620008000800 */
[----:B------:R-:W2:Y:S01]  /*0860*/  LDC.64 R12, c[0x0][0x390] ;  /* 0x0000e400ff0c7b82 */ /* 0x000ea20000000a00 */
[----:B------:R-:W-:Y:S02]  /*0870*/  IADD3 R5, PT, PT, R5, 0x1, RZ ;  /* 0x0000000105057810 */ /* 0x000fe40007ffe0ff */
[----:B------:R-:W-:Y:S02]  /*0880*/  IADD3 R11, PT, PT, R3, R10, RZ ;  /* 0x0000000a030b7210 */ /* 0x000fe40007ffe0ff */
[----:B-1----:R-:W-:-:S03]  /*0890*/  ISETP.NE.AND P2, PT, R5, UR4, PT ;  /* 0x0000000405007c0c */ /* 0x002fc6000bf45270 */
[----:B--2---:R-:W-:-:S05]  /*08a0*/  IMAD.WIDE R10, R11, 0x4, R12 ;  /* 0x000000040b0a7825 */ /* 0x004fca00078e020c */
[----:B0-----:R0:W-:Y:S05]  /*08b0*/  STG.E desc[UR6][R10.64], R9 ;  /* 0x000000090a007986 */ /* 0x0011ea000c101906 */
[----:B------:R-:W-:Y:S05]  /*08c0*/  @!P2 EXIT ;  /* 0x000000000000a94d */ /* 0x000fea0003800000 */
[----:B------:R-:W-:Y:S05]  /*08d0*/  BRA `(.L_x_12) ;  /* 0xfffffff8001c7947 */ /* 0x000fea000383ffff */
.L_x_7:
[C---:B------:R-:W-:Y:S01]  /*08e0*/  ISETP.GE.U32.AND P0, PT, R5.reuse, 0x8, PT ;  /* 0x000000080500780c */ /* 0x040fe20003f06070 */
[----:B------:R-:W-:Y:S01]  /*08f0*/  HFMA2 R0, -RZ, RZ, 0, 0 ;  /* 0x00000000ff007431 */ /* 0x000fe200000001ff */
[----:B------:R-:W-:-:S04]  /*0900*/  LOP3.LUT R2, R5, 0x7, RZ, 0xc0, !PT ;  /* 0x0000000705027812 */ /* 0x000fc800078ec0ff */
[----:B------:R-:W-:-:S07]  /*0910*/  ISETP.NE.AND P1, PT, R2, RZ, PT ;  /* 0x000000ff0200720c */ /* 0x000fce0003f25270 */
[----:B------:R-:W-:Y:S06]  /*0920*/  @!P0 BRA `(.L_x_13) ;  /* 0x00000000005c8947 */ /* 0x000fec0003800000 */
[----:B------:R-:W1:Y:S01]  /*0930*/  LDC.64 R22, c[0x0][0x390] ;  /* 0x0000e400ff167b82 */ /* 0x000e620000000a00 */
[----:B------:R-:W-:Y:S01]  /*0940*/  LOP3.LUT R0, R5, 0x7ffffff8, RZ, 0xc0, !PT ;  /* 0x7ffffff805007812 */ /* 0x000fe200078ec0ff */
[----:B------:R-:W-:-:S06]  /*0950*/  UMOV UR4, URZ ;  /* 0x000000ff00047c82 */ /* 0x000fcc0008000000 */
.L_x_14:
[----:B--2---:R-:W-:Y:S01]  /*0960*/  IMAD R7, R4, UR4, R3 ;  /* 0x0000000404077c24 */ /* 0x004fe2000f8e0203 */
[----:B------:R-:W-:-:S03]  /*0970*/  UIADD3 UR4, UPT, UPT, UR4, 0x8, URZ ;  /* 0x0000000804047890 */ /* 0x000fc6000fffe0ff */
[----:B-1----:R-:W-:-:S03]  /*0980*/  IMAD.WIDE R6, R7, 0x4, R22 ;  /* 0x0000000407067825 */ /* 0x002fc600078e0216 */
[----:B------:R-:W-:Y:S02]  /*0990*/  ISETP.NE.AND P0, PT, R0, UR4, PT ;  /* 0x0000000400007c0c */ /* 0x000fe4000bf05270 */
[----:B0-----:R2:W-:Y:S01]  /*09a0*/  STG.E desc[UR6][R6.64], RZ ;  /* 0x000000ff06007986 */ /* 0x0015e2000c101906 */
[----:B------:R-:W-:-:S05]  /*09b0*/  IMAD.WIDE R8, R4, 0x4, R6 ;  /* 0x0000000404087825 */ /* 0x000fca00078e0206 */
[----:B------:R2:W-:Y:S01]  /*09c0*/  STG.E desc[UR6][R8.64], RZ ;  /* 0x000000ff08007986 */ /* 0x0005e2000c101906 */
        /* <DEDUP_REMOVED lines=12> */
[----:B------:R-:W-:Y:S05]  /*0a90*/  @P0 BRA `(.L_x_14) ;  /* 0xfffffffc00b00947 */ /* 0x000fea000383ffff */
.L_x_13:
[----:B0-----:R-:W-:Y:S05]  /*0aa0*/  @!P1 EXIT ;  /* 0x000000000000994d */ /* 0x001fea0003800000 */
[----:B------:R-:W-:Y:S02]  /*0ab0*/  ISETP.GE.U32.AND P0, PT, R2, 0x4, PT ;  /* 0x000000040200780c */ /* 0x000fe40003f06070 */
[----:B--2---:R-:W-:-:S04]  /*0ac0*/  LOP3.LUT R14, R5, 0x3, RZ, 0xc0, !PT ;  /* 0x00000003050e7812 */ /* 0x004fc800078ec0ff */
[----:B------:R-:W-:-:S07]  /*0ad0*/  ISETP.NE.AND P1, PT, R14, RZ, PT ;  /* 0x000000ff0e00720c */ /* 0x000fce0003f25270 */
[----:B------:R-:W-:Y:S06]  /*0ae0*/  @!P0 BRA `(.L_x_15) ;  /* 0x00000000002c8947 */ /* 0x000fec0003800000 */
[----:B------:R-:W0:Y:S01]  /*0af0*/  LDC.64 R6, c[0x0][0x390] ;  /* 0x0000e400ff067b82 */ /* 0x000e220000000a00 */
[C---:B------:R-:W-:Y:S01]  /*0b00*/  IMAD R9, R0.reuse, R4, R3 ;  /* 0x0000000400097224 */ /* 0x040fe200078e0203 */
[----:B------:R-:W-:-:S03]  /*0b10*/  IADD3 R0, PT, PT, R0, 0x4, RZ ;  /* 0x0000000400007810 */ /* 0x000fc60007ffe0ff */
[----:B0-----:R-:W-:-:S05]  /*0b20*/  IMAD.WIDE R6, R9, 0x4, R6 ;  /* 0x0000000409067825 */ /* 0x001fca00078e0206 */
[----:B------:R0:W-:Y:S01]  /*0b30*/  STG.E desc[UR6][R6.64], RZ ;  /* 0x000000ff06007986 */ /* 0x0001e2000c101906 */
[----:B------:R-:W-:-:S05]  /*0b40*/  IMAD.WIDE R8, R4, 0x4, R6 ;  /* 0x0000000404087825 */ /* 0x000fca00078e0206 */
[----:B------:R0:W-:Y:S01]  /*0b50*/  STG.E desc[UR6][R8.64], RZ ;  /* 0x000000ff08007986 */ /* 0x0001e2000c101906 */
[----:B------:R-:W-:-:S05]  /*0b60*/  IMAD.WIDE R10, R4, 0x4, R8 ;  /* 0x00000004040a7825 */ /* 0x000fca00078e0208 */
[----:B------:R0:W-:Y:S01]  /*0b70*/  STG.E desc[UR6][R10.64], RZ ;  /* 0x000000ff0a007986 */ /* 0x0001e2000c101906 */
[----:B------:R-:W-:-:S05]  /*0b80*/  IMAD.WIDE R12, R4, 0x4, R10 ;  /* 0x00000004040c7825 */ /* 0x000fca00078e020a */
[----:B------:R0:W-:Y:S02]  /*0b90*/  STG.E desc[UR6][R12.64], RZ ;  /* 0x000000ff0c007986 */ /* 0x0001e4000c101906 */
.L_x_15:
[----:B------:R-:W-:Y:S05]  /*0ba0*/  @!P1 EXIT ;  /* 0x000000000000994d */ /* 0x000fea0003800000 */
[----:B------:R-:W-:Y:S02]  /*0bb0*/  ISETP.NE.AND P0, PT, R14, 0x1, PT ;  /* 0x000000010e00780c */ /* 0x000fe40003f05270 */
[----:B------:R-:W-:-:S04]  /*0bc0*/  LOP3.LUT R5, R5, 0x1, RZ, 0xc0, !PT ;  /* 0x0000000105057812 */ /* 0x000fc800078ec0ff */
[----:B------:R-:W-:-:S07]  /*0bd0*/  ISETP.NE.U32.AND P1, PT, R5, 0x1, PT ;  /* 0x000000010500780c */ /* 0x000fce0003f25070 */
[----:B------:R-:W-:Y:S06]  /*0be0*/  @!P0 BRA `(.L_x_16) ;  /* 0x00000000001c8947 */ /* 0x000fec0003800000 */
[----:B0-----:R-:W0:Y:S01]  /*0bf0*/  LDC.64 R6, c[0x0][0x390] ;  /* 0x0000e400ff067b82 */ /* 0x001e220000000a00 */
[C---:B------:R-:W-:Y:S01]  /*0c00*/  IMAD R5, R0.reuse, R4, R3 ;  /* 0x0000000400057224 */ /* 0x040fe200078e0203 */
[----:B------:R-:W-:-:S03]  /*0c10*/  IADD3 R0, PT, PT, R0, 0x2, RZ ;  /* 0x0000000200007810 */ /* 0x000fc60007ffe0ff */
[----:B0-----:R-:W-:-:S05]  /*0c20*/  IMAD.WIDE R6, R5, 0x4, R6 ;  /* 0x0000000405067825 */ /* 0x001fca00078e0206 */
[----:B------:R1:W-:Y:S01]  /*0c30*/  STG.E desc[UR6][R6.64], RZ ;  /* 0x000000ff06007986 */ /* 0x0003e2000c101906 */
[----:B------:R-:W-:-:S05]  /*0c40*/  IMAD.WIDE R8, R4, 0x4, R6 ;  /* 0x0000000404087825 */ /* 0x000fca00078e0206 */
[----:B------:R1:W-:Y:S02]  /*0c50*/  STG.E desc[UR6][R8.64], RZ ;  /* 0x000000ff08007986 */ /* 0x0003e4000c101906 */
.L_x_16:
[----:B------:R-:W-:Y:S05]  /*0c60*/  @P1 EXIT ;  /* 0x000000000000194d */ /* 0x000fea0003800000 */
[----:B01----:R-:W0:Y:S01]  /*0c70*/  LDC.64 R6, c[0x0][0x390] ;  /* 0x0000e400ff067b82 */ /* 0x003e220000000a00 */
[----:B------:R-:W-:-:S04]  /*0c80*/  IMAD R3, R0, R4, R3 ;  /* 0x0000000400037224 */ /* 0x000fc800078e0203 */
[----:B0-----:R-:W-:-:S05]  /*0c90*/  IMAD.WIDE R2, R3, 0x4, R6 ;  /* 0x0000000403027825 */ /* 0x001fca00078e0206 */
[----:B------:R-:W-:Y:S01]  /*0ca0*/  STG.E desc[UR6][R2.64], RZ ;  /* 0x000000ff02007986 */ /* 0x000fe2000c101906 */
[----:B------:R-:W-:Y:S05]  /*0cb0*/  EXIT ;  /* 0x000000000000794d */ /* 0x000fea0003800000 */
.L_x_17:
        /* <DEDUP_REMOVED lines=12> */
.L_x_25:


//--------------------- .text._Z22MatrixMul_RowPerThreadPfS_S_ii --------------------------
	.section	.text._Z22MatrixMul_RowPerThreadPfS_S_ii,"ax",@progbits
	.align	128
        .global         _Z22MatrixMul_RowPerThreadPfS_S_ii
        .type           _Z22MatrixMul_RowPerThreadPfS_S_ii,@function
        .size           _Z22MatrixMul_RowPerThreadPfS_S_ii,(.L_x_26 - _Z22MatrixMul_RowPerThreadPfS_S_ii)
        .other          _Z22MatrixMul_RowPerThreadPfS_S_ii,@"STO_CUDA_ENTRY STV_DEFAULT"
_Z22MatrixMul_RowPerThreadPfS_S_ii:
.text._Z22MatrixMul_RowPerThreadPfS_S_ii:
        /* <DEDUP_REMOVED lines=9> */
[----:B------:R-:W-:Y:S01]  /*0090*/  IADD3 R0, PT, PT, R4, -0x1, RZ ;  /* 0xffffffff04007810 */ /* 0x000fe20007ffe0ff */
[----:B------:R-:W-:Y:S02]  /*00a0*/  HFMA2 R5, -RZ, RZ, 0, 0 ;  /* 0x00000000ff057431 */ /* 0x000fe400000001ff */
[----:B------:R-:W-:Y:S01]  /*00b0*/  IMAD R2, R2, R4, RZ ;  /* 0x0000000402027224 */ /* 0x000fe200078e02ff */
[----:B------:R-:W-:Y:S01]  /*00c0*/  LOP3.LUT R3, R4, 0x7, RZ, 0xc0, !PT ;  /* 0x0000000704037812 */ /* 0x000fe200078ec0ff */
[----:B------:R-:W0:Y:S01]  /*00d0*/  LDCU.64 UR4, c[0x0][0x358] ;  /* 0x00006b00ff0477ac */ /* 0x000e220008000a00 */
[----:B------:R-:W-:Y:S02]  /*00e0*/  ISETP.GE.U32.AND P0, PT, R0, 0x7, PT ;  /* 0x000000070000780c */ /* 0x000fe40003f06070 */
[----:B------:R-:W-:-:S04]  /*00f0*/  LOP3.LUT R0, R4, 0x7ffffff8, RZ, 0xc0, !PT ;  /* 0x7ffffff804007812 */ /* 0x000fc800078ec0ff */
[----:B------:R-:W-:-:S07]  /*0100*/  IADD3 R4, PT, PT, -R0, RZ, RZ ;  /* 0x000000ff00047210 */ /* 0x000fce0007ffe1ff */
.L_x_22:
[----:B-1----:R-:W-:Y:S02]  /*0110*/  MOV R16, RZ ;  /* 0x000000ff00107202 */ /* 0x002fe40000000f00 */
[----:B------:R-:W-:Y:S01]  /*0120*/  MOV R6, RZ ;  /* 0x000000ff00067202 */ /* 0x000fe20000000f00 */
[----:B------:R-:W-:Y:S06]  /*0130*/  @!P0 BRA `(.L_x_18) ;  /* 0x0000000000f08947 */ /* 0x000fec0003800000 */
[----:B------:R-:W1:Y:S01]  /*0140*/  LDC R8, c[0x0][0x398] ;  /* 0x0000e600ff087b82 */ /* 0x000e620000000800 */
[----:B------:R-:W-:Y:S02]  /*0150*/  MOV R16, RZ ;  /* 0x000000ff00107202 */ /* 0x000fe40000000f00 */
[----:B------:R-:W-:Y:S02]  /*0160*/  MOV R9, R2 ;  /* 0x0000000200097202 */ /* 0x000fe40000000f00 */
[-C--:B------:R-:W-:Y:S02]  /*0170*/  MOV R7, R5.reuse ;  /* 0x0000000500077202 */ /* 0x080fe40000000f00 */
[----:B------:R-:W-:Y:S02]  /*0180*/  MOV R10, R4 ;  /* 0x00000004000a7202 */ /* 0x000fe40000000f00 */
[----:B-1----:R-:W-:Y:S01]  /*0190*/  IADD3 R11, PT, PT, R5, R8, RZ ;  /* 0x00000008050b7210 */ /* 0x002fe20007ffe0ff */
[C-C-:B------:R-:W-:Y:S01]  /*01a0*/  IMAD R25, R8.reuse, 0x3, R5.reuse ;  /* 0x0000000308197824 */ /* 0x140fe200078e0205 */
[CC--:B------:R-:W-:Y:S01]  /*01b0*/  LEA R6, R8.reuse, R5.reuse, 0x1 ;  /* 0x0000000508067211 */ /* 0x0c0fe200078e08ff */
[C-C-:B------:R-:W-:Y:S01]  /*01c0*/  IMAD R29, R8.reuse, 0x5, R5.reuse ;  /* 0x00000005081d7824 */ /* 0x140fe200078e0205 */
[C---:B------:R-:W-:Y:S01]  /*01d0*/  LEA R27, R8.reuse, R5, 0x2 ;  /* 0x00000005081b7211 */ /* 0x040fe200078e10ff */
[----:B------:R-:W-:-:S02]  /*01e0*/  IMAD R24, R8, 0x6, R5 ;  /* 0x0000000608187824 */ /* 0x000fc400078e0205 */
[----:B------:R-:W-:-:S07]  /*01f0*/  IMAD R26, R8, 0x7, R5 ;  /* 0x00000007081a7824 */ /* 0x000fce00078e0205 */
.L_x_19:
[----:B------:R-:W1:Y:S08]  /*0200*/  LDC.64 R14, c[0x0][0x388] ;  /* 0x0000e200ff0e7b82 */ /* 0x000e700000000a00 */
[----:B------:R-:W2:Y:S01]  /*0210*/  LDC.64 R12, c[0x0][0x380] ;  /* 0x0000e000ff0c7b82 */ /* 0x000ea20000000a00 */
[----:B-1----:R-:W-:-:S06]  /*0220*/  IMAD.WIDE.U32 R18, R7, 0x4, R14 ;  /* 0x0000000407127825 */ /* 0x002fcc00078e000e */
[----:B0-----:R-:W3:Y:S01]  /*0230*/  LDG.E R18, desc[UR4][R18.64] ;  /* 0x0000000412127981 */ /* 0x001ee2000c1e1900 */
[----:B--2---:R-:W-:-:S05]  /*0240*/  IMAD.WIDE R12, R9, 0x4, R12 ;  /* 0x00000004090c7825 */ /* 0x004fca00078e020c */
[----:B------:R-:W3:Y:S01]  /*0250*/  LDG.E R17, desc[UR4][R12.64] ;  /* 0x000000040c117981 */ /* 0x000ee2000c1e1900 */
[----:B------:R-:W-:-:S03]  /*0260*/  IMAD.WIDE.U32 R22, R11, 0x4, R14 ;  /* 0x000000040b167825 */ /* 0x000fc600078e000e */
[----:B------:R-:W2:Y:S01]  /*0270*/  LDG.E R19, desc[UR4][R12.64+0x8] ;  /* 0x000008040c137981 */ /* 0x000ea2000c1e1900 */
[----:B------:R-:W-:-:S03]  /*0280*/  IMAD.WIDE.U32 R20, R6, 0x4, R14 ;  /* 0x0000000406147825 */ /* 0x000fc600078e000e */
[----:B------:R-:W4:Y:S04]  /*0290*/  LDG.E R22, desc[UR4][R22.64] ;  /* 0x0000000416167981 */ /* 0x000f28000c1e1900 */
[----:B------:R-:W2:Y:S04]  /*02a0*/  LDG.E R20, desc[UR4][R20.64] ;  /* 0x0000000414147981 */ /* 0x000ea8000c1e1900 */
[----:B------:R-:W5:Y:S01]  /*02b0*/  LDG.E R23, desc[UR4][R12.64+0x10] ;  /* 0x000010040c177981 */ /* 0x000f62000c1e1900 */
[----:B---3--:R-:W-:-:S03]  /*02c0*/  FFMA R17, R17, R18, R16 ;  /* 0x0000001211117223 */ /* 0x008fc60000000010 */
[----:B------:R-:W4:Y:S02]  /*02d0*/  LDG.E R16, desc[UR4][R12.64+0x4] ;  /* 0x000004040c107981 */ /* 0x000f24000c1e1900 */
[----:B----4-:R-:W-:Y:S01]  /*02e0*/  FFMA R28, R16, R22, R17 ;  /* 0x00000016101c7223 */ /* 0x010fe20000000011 */
[----:B------:R-:W-:-:S04]  /*02f0*/  IMAD.WIDE.U32 R16, R25, 0x4, R14 ;  /* 0x0000000419107825 */ /* 0x000fc800078e000e */
[----:B--2---:R-:W-:Y:S01]  /*0300*/  FFMA R28, R19, R20, R28 ;  /* 0x00000014131c7223 */ /* 0x004fe2000000001c */
[--C-:B------:R-:W-:Y:S01]  /*0310*/  IMAD.WIDE.U32 R18, R27, 0x4, R14.reuse ;  /* 0x000000041b127825 */ /* 0x100fe200078e000e */
[----:B------:R-:W2:Y:S05]  /*0320*/  LDG.E R16, desc[UR4][R16.64] ;  /* 0x0000000410107981 */ /* 0x000eaa000c1e1900 */
[----:B------:R-:W5:Y:S04]  /*0330*/  LDG.E R18, desc[UR4][R18.64] ;  /* 0x0000000412127981 */ /* 0x000f68000c1e1900 */
[----:B------:R-:W2:Y:S01]  /*0340*/  LDG.E R17, desc[UR4][R12.64+0xc] ;  /* 0x00000c040c117981 */ /* 0x000ea2000c1e1900 */
[----:B------:R-:W-:-:S03]  /*0350*/  IMAD.WIDE.U32 R20, R29, 0x4, R14 ;  /* 0x000000041d147825 */ /* 0x000fc600078e000e */
[----:B------:R-:W3:Y:S04]  /*0360*/  LDG.E R19, desc[UR4][R12.64+0x1c] ;  /* 0x00001c040c137981 */ /* 0x000ee8000c1e1900 */
[----:B------:R-:W4:Y:S01]  /*0370*/  LDG.E R20, desc[UR4][R20.64] ;  /* 0x0000000414147981 */ /* 0x000f22000c1e1900 */
[----:B--2---:R-:W-:-:S03]  /*0380*/  FFMA R28, R17, R16, R28 ;  /* 0x00000010111c7223 */ /* 0x004fc6000000001c */
[----:B------:R-:W4:Y:S01]  /*0390*/  LDG.E R17, desc[UR4][R12.64+0x14] ;  /* 0x000014040c117981 */ /* 0x000f22000c1e1900 */
[----:B-----5:R-:W-:Y:S01]  /*03a0*/  FFMA R28, R23, R18, R28 ;  /* 0x00000012171c7223 */ /* 0x020fe2000000001c */
[--C-:B------:R-:W-:Y:S02]  /*03b0*/  IMAD.WIDE.U32 R22, R24, 0x4, R14.reuse ;  /* 0x0000000418167825 */ /* 0x100fe400078e000e */
[----:B------:R-:W2:Y:S02]  /*03c0*/  LDG.E R16, desc[UR4][R12.64+0x18] ;  /* 0x000018040c107981 */ /* 0x000ea4000c1e1900 */
[----:B------:R-:W-:Y:S02]  /*03d0*/  IMAD.WIDE.U32 R14, R26, 0x4, R14 ;  /* 0x000000041a0e7825 */ /* 0x000fe400078e000e */
[----:B------:R-:W2:Y:S04]  /*03e0*/  LDG.E R22, desc[UR4][R22.64] ;  /* 0x0000000416167981 */ /* 0x000ea8000c1e1900 */
[----:B------:R-:W3:Y:S01]  /*03f0*/  LDG.E R14, desc[UR4][R14.64] ;  /* 0x000000040e0e7981 */ /* 0x000ee2000c1e1900 */
[----:B------:R-:W-:-:S04]  /*0400*/  IADD3 R10, PT, PT, R10, 0x8, RZ ;  /* 0x000000080a0a7810 */ /* 0x000fc80007ffe0ff */
[----:B------:R-:W-:Y:S01]  /*0410*/  ISETP.NE.AND P1, PT, R10, RZ, PT ;  /* 0x000000ff0a00720c */ /* 0x000fe20003f25270 */
[C---:B------:R-:W-:Y:S01]  /*0420*/  IMAD R27, R8.reuse, 0x8, R27 ;  /* 0x00000008081b7824 */ /* 0x040fe200078e021b */
[C---:B------:R-:W-:Y:S02]  /*0430*/  LEA R11, R8.reuse, R11, 0x3 ;  /* 0x0000000b080b7211 */ /* 0x040fe400078e18ff */
[C---:B------:R-:W-:Y:S02]  /*0440*/  LEA R6, R8.reuse, R6, 0x3 ;  /* 0x0000000608067211 */ /* 0x040fe400078e18ff */
[C---:B------:R-:W-:Y:S02]  /*0450*/  LEA R25, R8.reuse, R25, 0x3 ;  /* 0x0000001908197211 */ /* 0x040fe400078e18ff */
[C---:B------:R-:W-:Y:S02]  /*0460*/  LEA R29, R8.reuse, R29, 0x3 ;  /* 0x0000001d081d7211 */ /* 0x040fe400078e18ff */
[----:B------:R-:W-:-:S02]  /*0470*/  LEA R24, R8, R24, 0x3 ;  /* 0x0000001808187211 */ /* 0x000fc400078e18ff */
[C---:B------:R-:W-:Y:S02]  /*0480*/  LEA R26, R8.reuse, R26, 0x3 ;  /* 0x0000001a081a7211 */ /* 0x040fe400078e18ff */
[----:B------:R-:W-:Y:S02]  /*0490*/  LEA R7, R8, R7, 0x3 ;  /* 0x0000000708077211 */ /* 0x000fe400078e18ff */
[----:B------:R-:W-:Y:S01]  /*04a0*/  IADD3 R9, PT, PT, R9, 0x8, RZ ;  /* 0x0000000809097810 */ /* 0x000fe20007ffe0ff */
[----:B----4-:R-:W-:-:S04]  /*04b0*/  FFMA R17, R17, R20, R28 ;  /* 0x0000001411117223 */ /* 0x010fc8000000001c */
[----:B--2---:R-:W-:-:S04]  /*04c0*/  FFMA R16, R16, R22, R17 ;  /* 0x0000001610107223 */ /* 0x004fc80000000011 */
[----:B---3--:R-:W-:Y:S01]  /*04d0*/  FFMA R16, R19, R14, R16 ;  /* 0x0000000e13107223 */ /* 0x008fe20000000010 */
[----:B------:R-:W-:Y:S06]  /*04e0*/  @P1 BRA `(.L_x_19) ;  /* 0xfffffffc00441947 */ /* 0x000fec000383ffff */
[----:B------:R-:W-:-:S07]  /*04f0*/  MOV R6, R0 ;  /* 0x0000000000067202 */ /* 0x000fce0000000f00 */
.L_x_18:
[----:B------:R-:W-:-:S13]  /*0500*/  ISETP.NE.AND P1, PT, R3, RZ, PT ;  /* 0x000000ff0300720c */ /* 0x000fda0003f25270 */
[----:B------:R-:W-:Y:S05]  /*0510*/  @!P1 BRA `(.L_x_20) ;  /* 0x0000000000ec9947 */ /* 0x000fea0003800000 */
[----:B------:R-:W1:Y:S01]  /*0520*/  LDC R7, c[0x0][0x398] ;  /* 0x0000e600ff077b82 */ /* 0x000e620000000800 */
[----:B------:R-:W-:-:S04]  /*0530*/  IADD3 R8, PT, PT, R3, -0x1, RZ ;  /* 0xffffffff03087810 */ /* 0x000fc80007ffe0ff */
[----:B------:R-:W-:Y:S02]  /*0540*/  ISETP.GE.U32.AND P1, PT, R8, 0x3, PT ;  /* 0x000000030800780c */ /* 0x000fe40003f26070 */
[----:B-1----:R-:W-:-:S11]  /*0550*/  LOP3.LUT P2, R20, R7, 0x3, RZ, 0xc0, !PT ;  /* 0x0000000307147812 */ /* 0x002fd6000784c0ff */
[----:B------:R-:W-:Y:S05]  /*0560*/  @!P1 BRA `(.L_x_21) ;  /* 0x0000000000689947 */ /* 0x000fea0003800000 */
[----:B------:R-:W1:Y:S01]  /*0570*/  LDC R22, c[0x0][0x398] ;  /* 0x0000e600ff167b82 */ /* 0x000e620000000800 */
[----:B------:R-:W-:-:S07]  /*0580*/  IADD3 R13, PT, PT, R2, R6, RZ ;  /* 0x00000006020d7210 */ /* 0x000fce0007ffe0ff */
[----:B------:R-:W2:Y:S08]  /*0590*/  LDC.64 R10, c[0x0][0x388] ;  /* 0x0000e200ff0a7b82 */ /* 0x000eb00000000a00 */
[----:B------:R-:W3:Y:S01]  /*05a0*/  LDC.64 R8, c[0x0][0x380] ;  /* 0x0000e000ff087b82 */ /* 0x000ee20000000a00 */
[----:B-1----:R-:W-:-:S04]  /*05b0*/  IMAD R19, R6, R22, R5 ;  /* 0x0000001606137224 */ /* 0x002fc800078e0205 */
[C---:B------:R-:W-:Y:S02]  /*05c0*/  IMAD.IADD R15, R19.reuse, 0x1, R22 ;  /* 0x00000001130f7824 */ /* 0x040fe400078e0216 */
[----:B--2---:R-:W-:-:S03]  /*05d0*/  IMAD.WIDE.U32 R18, R19, 0x4, R10 ;  /* 0x0000000413127825 */ /* 0x004fc600078e000a */
[----:B------:R-:W-:-:S03]  /*05e0*/  IADD3 R21, PT, PT, R15, R22, RZ ;  /* 0x000000160f157210 */ /* 0x000fc60007ffe0ff */
[----:B0-----:R-:W2:Y:S01]  /*05f0*/  LDG.E R19, desc[UR4][R18.64] ;  /* 0x0000000412137981 */ /* 0x001ea2000c1e1900 */
[----:B---3--:R-:W-:-:S04]  /*0600*/  IMAD.WIDE R8, R13, 0x4, R8 ;  /* 0x000000040d087825 */ /* 0x008fc800078e0208 */
[--C-:B------:R-:W-:Y:S01]  /*0610*/  IMAD.WIDE.U32 R12, R15, 0x4, R10.reuse ;  /* 0x000000040f0c7825 */ /* 0x100fe200078e000a */
[----:B------:R-:W2:Y:S03]  /*0620*/  LDG.E R17, desc[UR4][R8.64] ;  /* 0x0000000408117981 */ /* 0x000ea6000c1e1900 */
[C-C-:B------:R-:W-:Y:S01]  /*0630*/  IMAD.WIDE.U32 R14, R21.reuse, 0x4, R10.reuse ;  /* 0x00000004150e7825 */ /* 0x140fe200078e000a */
[----:B------:R-:W-:Y:S01]  /*0640*/  IADD3 R21, PT, PT, R21, R22, RZ ;  /* 0x0000001615157210 */ /* 0x000fe20007ffe0ff */
[----:B------:R-:W3:Y:S04]  /*0650*/  LDG.E R12, desc[UR4][R12.64] ;  /* 0x000000040c0c7981 */ /* 0x000ee8000c1e1900 */
[----:B------:R-:W3:Y:S01]  /*0660*/  LDG.E R22, desc[UR4][R8.64+0x4] ;  /* 0x0000040408167981 */ /* 0x000ee2000c1e1900 */
[----:B------:R-:W-:-:S03]  /*0670*/  IMAD.WIDE.U32 R10, R21, 0x4, R10 ;  /* 0x00000004150a7825 */ /* 0x000fc600078e000a */
[----:B------:R-:W4:Y:S04]  /*0680*/  LDG.E R14, desc[UR4][R14.64] ;  /* 0x000000040e0e7981 */ /* 0x000f28000c1e1900 */
[----:B------:R-:W4:Y:S04]  /*0690*/  LDG.E R24, desc[UR4][R8.64+0x8] ;  /* 0x0000080408187981 */ /* 0x000f28000c1e1900 */
[----:B------:R-:W5:Y:S04]  /*06a0*/  LDG.E R26, desc[UR4][R8.64+0xc] ;  /* 0x00000c04081a7981 */ /* 0x000f68000c1e1900 */
[----:B------:R-:W5:Y:S01]  /*06b0*/  LDG.E R10, desc[UR4][R10.64] ;  /* 0x000000040a0a7981 */ /* 0x000f62000c1e1900 */
[----:B------:R-:W-:Y:S01]  /*06c0*/  IADD3 R6, PT, PT, R6, 0x4, RZ ;  /* 0x0000000406067810 */ /* 0x000fe20007ffe0ff */
[----:B--2---:R-:W-:-:S04]  /*06d0*/  FFMA R17, R17, R19, R16 ;  /* 0x0000001311117223 */ /* 0x004fc80000000010 */
[----:B---3--:R-:W-:-:S04]  /*06e0*/  FFMA R17, R22, R12, R17 ;  /* 0x0000000c16117223 */ /* 0x008fc80000000011 */
[----:B----4-:R-:W-:-:S04]  /*06f0*/  FFMA R17, R24, R14, R17 ;  /* 0x0000000e18117223 */ /* 0x010fc80000000011 */
[----:B-----5:R-:W-:-:S07]  /*0700*/  FFMA R16, R26, R10, R17 ;  /* 0x0000000a1a107223 */ /* 0x020fce0000000011 */
.L_x_21:
[----:B------:R-:W-:Y:S05]  /*0710*/  @!P2 BRA `(.L_x_20) ;  /* 0x00000000006ca947 */ /* 0x000fea0003800000 */
[----:B------:R-:W1:Y:S01]  /*0720*/  LDC.64 R18, c[0x0][0x388] ;  /* 0x0000e200ff127b82 */ /* 0x000e620000000a00 */
[----:B------:R-:W-:Y:S02]  /*0730*/  ISETP.NE.AND P1, PT, R20, 0x1, PT ;  /* 0x000000011400780c */ /* 0x000fe40003f25270 */
[----:B------:R-:W-:-:S04]  /*0740*/  LOP3.LUT R12, R7, 0x1, RZ, 0xc0, !PT ;  /* 0x00000001070c7812 */ /* 0x000fc800078ec0ff */
[----:B------:R-:W-:Y:S01]  /*0750*/  ISETP.NE.U32.AND P2, PT, R12, 0x1, PT ;  /* 0x000000010c00780c */ /* 0x000fe20003f45070 */
[----:B------:R-:W2:Y:S06]  /*0760*/  LDC.64 R14, c[0x0][0x380] ;  /* 0x0000e000ff0e7b82 */ /* 0x000eac0000000a00 */
[----:B------:R-:W-:Y:S01]  /*0770*/  @P1 IMAD R12, R6, R7, R5 ;  /* 0x00000007060c1224 */ /* 0x000fe200078e0205 */
[----:B------:R-:W-:Y:S01]  /*0780*/  @P1 IADD3 R17, PT, PT, R2, R6, RZ ;  /* 0x0000000602111210 */ /* 0x000fe20007ffe0ff */
[----:B------:R-:W3:Y:S01]  /*0790*/  LDC.64 R8, c[0x0][0x380] ;  /* 0x0000e000ff087b82 */ /* 0x000ee20000000a00 */
[----:B------:R-:W-:-:S02]  /*07a0*/  @P1 IADD3 R6, PT, PT, R6, 0x2, RZ ;  /* 0x0000000206061810 */ /* 0x000fc40007ffe0ff */
[----:B------:R-:W-:-:S03]  /*07b0*/  @P1 IADD3 R21, PT, PT, R12, R7, RZ ;  /* 0x000000070c151210 */ /* 0x000fc60007ffe0ff */
[----:B------:R-:W-:Y:S02]  /*07c0*/  @!P2 IMAD R7, R6, R7, R5 ;  /* 0x000000070607a224 */ /* 0x000fe400078e0205 */
[----:B------:R-:W4:Y:S01]  /*07d0*/  LDC.64 R10, c[0x0][0x388] ;  /* 0x0000e200ff0a7b82 */ /* 0x000f220000000a00 */
[----:B-1----:R-:W-:-:S04]  /*07e0*/  @P1 IMAD.WIDE.U32 R12, R12, 0x4, R18 ;  /* 0x000000040c0c1825 */ /* 0x002fc800078e0012 */
[----:B------:R-:W-:Y:S02]  /*07f0*/  @P1 IMAD.WIDE.U32 R18, R21, 0x4, R18 ;  /* 0x0000000415121825 */ /* 0x000fe400078e0012 */
[----:B0-----:R-:W5:Y:S02]  /*0800*/  @P1 LDG.E R12, desc[UR4][R12.64] ;  /* 0x000000040c0c1981 */ /* 0x001f64000c1e1900 */
[----:B--2---:R-:W-:Y:S01]  /*0810*/  @P1 IMAD.WIDE R14, R17, 0x4, R14 ;  /* 0x00000004110e1825 */ /* 0x004fe200078e020e */
[----:B------:R-:W-:Y:S01]  /*0820*/  @!P2 IADD3 R17, PT, PT, R2, R6, RZ ;  /* 0x000000060211a210 */ /* 0x000fe20007ffe0ff */
[----:B------:R-:W2:Y:S04]  /*0830*/  @P1 LDG.E R18, desc[UR4][R18.64] ;  /* 0x0000000412121981 */ /* 0x000ea8000c1e1900 */
[----:B------:R-:W5:Y:S01]  /*0840*/  @P1 LDG.E R21, desc[UR4][R14.64] ;  /* 0x000000040e151981 */ /* 0x000f62000c1e1900 */
[----:B---3--:R-:W-:-:S03]  /*0850*/  @!P2 IMAD.WIDE R8, R17, 0x4, R8 ;  /* 0x000000041108a825 */ /* 0x008fc600078e0208 */
[----:B------:R-:W2:Y:S04]  /*0860*/  @P1 LDG.E R6, desc[UR4][R14.64+0x4] ;  /* 0x000004040e061981 */ /* 0x000ea8000c1e1900 */
[----:B------:R-:W3:Y:S01]  /*0870*/  @!P2 LDG.E R9, desc[UR4][R8.64] ;  /* 0x000000040809a981 */ /* 0x000ee2000c1e1900 */
[----:B----4-:R-:W-:-:S06]  /*0880*/  @!P2 IMAD.WIDE.U32 R10, R7, 0x4, R10 ;  /* 0x00000004070aa825 */ /* 0x010fcc00078e000a */
[----:B------:R-:W3:Y:S01]  /*0890*/  @!P2 LDG.E R10, desc[UR4][R10.64] ;  /* 0x000000040a0aa981 */ /* 0x000ee2000c1e1900 */
[----:B-----5:R-:W-:-:S04]  /*08a0*/  @P1 FFMA R21, R21, R12, R16 ;  /* 0x0000000c15151223 */ /* 0x020fc80000000010 */
[----:B--2---:R-:W-:-:S04]  /*08b0*/  @P1 FFMA R16, R6, R18, R21 ;  /* 0x0000001206101223 */ /* 0x004fc80000000015 */
[----:B---3--:R-:W-:-:S07]  /*08c0*/  @!P2 FFMA R16, R9, R10, R16 ;  /* 0x0000000a0910a223 */ /* 0x008fce0000000010 */
.L_x_20:
[----:B------:R-:W1:Y:S01]  /*08d0*/  LDCU UR6, c[0x0][0x398] ;  /* 0x00007300ff0677ac */ /* 0x000e620008000800 */
[----:B------:R-:W2:Y:S01]  /*08e0*/  LDC.64 R6, c[0x0][0x390] ;  /* 0x0000e400ff067b82 */ /* 0x000ea20000000a00 */
[----:B------:R-:W-:Y:S02]  /*08f0*/  IADD3 R9, PT, PT, R2, R5, RZ ;  /* 0x0000000502097210 */ /* 0x000fe40007ffe0ff */
[----:B------:R-:W-:-:S04]  /*0900*/  IADD3 R5, PT, PT, R5, 0x1, RZ ;  /* 0x0000000105057810 */ /* 0x000fc80007ffe0ff */
[----:B-1----:R-:W-:Y:S01]  /*0910*/  ISETP.NE.AND P1, PT, R5, UR6, PT ;  /* 0x0000000605007c0c */ /* 0x002fe2000bf25270 */
[----:B--2---:R-:W-:-:S05]  /*0920*/  IMAD.WIDE R6, R9, 0x4, R6 ;  /* 0x0000000409067825 */ /* 0x004fca00078e0206 */
[----:B0-----:R1:W-:Y:S07]  /*0930*/  STG.E desc[UR4][R6.64], R16 ;  /* 0x0000001006007986 */ /* 0x0013ee000c101904 */
[----:B------:R-:W-:Y:S05]  /*0940*/  @P1 BRA `(.L_x_22) ;  /* 0xfffffff400f01947 */ /* 0x000fea000383ffff */
[----:B------:R-:W-:Y:S05]  /*0950*/  EXIT ;  /* 0x000000000000794d */ /* 0x000fea0003800000 */
.L_x_23:
        /* <DEDUP_REMOVED lines=10> */
.L_x_26:


//--------------------- .nv.shared.reserved.0     --------------------------
	.section	.nv.shared.reserved.0,"aw",@nobits
	.weak		__nv_reservedSMEM_offset_0_alias
	.size		__nv_reservedSMEM_offset_0_alias, 0, 64
	.other		__nv_reservedSMEM_offset_0_alias,@"STO_CUDA_RESERVED_SHARED STV_DEFAULT"
__nv_reservedSMEM_offset_0_alias:
	.zero		0
	.zero		64


//--------------------- .nv.constant0._Z15matVecMulKernelPfS_S_i --------------------------
	.section	.nv.constant0._Z15matVecMulKernelPfS_S_i,"a",@progbits
	.sectionflags	@""
	.align	4
.nv.constant0._Z15matVecMulKernelPfS_S_i:
	.zero		924


//--------------------- .nv.constant0._Z22MatrixMul_ColPerThreadPfS_S_ii --------------------------
	.section	.nv.constant0._Z22MatrixMul_ColPerThreadPfS_S_ii,"a",@progbits
	.sectionflags	@""
	.align	4
.nv.constant0._Z22MatrixMul_ColPerThreadPfS_S_ii:
	.zero		928


//--------------------- .nv.constant0._Z22MatrixMul_RowPerThreadPfS_S_ii --------------------------
	.section	.nv.constant0._Z22MatrixMul_RowPerThreadPfS_S_ii,"a",@progbits
	.sectionflags	@""
	.align	4
.nv.constant0._Z22MatrixMul_RowPerThreadPfS_S_ii:
	.zero		928


//--------------------- SYMBOLS --------------------------

	.type		.nv.reservedSmem.offset0,@object
	.size		.nv.reservedSmem.offset0,0x4
